//
// Generated by NVIDIA NVVM Compiler
//
// Compiler Build ID: CL-36424714
// Cuda compilation tools, release 13.0, V13.0.88
// Based on NVVM 20.0.0
//

.version 9.0
.target sm_100
.address_size 64

	// .globl	_Z4initjP17curandStateXORWOWi
.global .align 4 .b8 precalc_xorwow_matrix[102400];
.global .align 4 .b8 precalc_xorwow_offset_matrix[102400];
.global .align 4 .b8 mrg32k3aM1[2304];
.global .align 4 .b8 mrg32k3aM2[2304];
.global .align 4 .b8 mrg32k3aM1SubSeq[2016];
.global .align 4 .b8 mrg32k3aM2SubSeq[2016];
.global .align 4 .b8 mrg32k3aM1Seq[2304];
.global .align 4 .b8 mrg32k3aM2Seq[2304];
.const .align 8 .b8 __cr_lgamma_table[72];

.visible .entry _Z4initjP17curandStateXORWOWi(
	.param .u32 _Z4initjP17curandStateXORWOWi_param_0,
	.param .u64 .ptr .align 1 _Z4initjP17curandStateXORWOWi_param_1,
	.param .u32 _Z4initjP17curandStateXORWOWi_param_2
)
{
	.reg .pred 	%p<25>;
	.reg .b32 	%r<410>;
	.reg .b64 	%rd<18>;

	ld.param.u32 	%r183, [_Z4initjP17curandStateXORWOWi_param_0];
	ld.param.u64 	%rd8, [_Z4initjP17curandStateXORWOWi_param_1];
	ld.param.u32 	%r184, [_Z4initjP17curandStateXORWOWi_param_2];
	mov.u32 	%r185, %tid.x;
	mov.u32 	%r186, %ntid.x;
	mov.u32 	%r187, %ctaid.x;
	mad.lo.s32 	%r1, %r186, %r187, %r185;
	setp.ge.s32 	%p1, %r1, %r184;
	@%p1 bra 	$L__BB0_44;
	cvta.to.global.u64 	%rd9, %rd8;
	cvt.s64.s32 	%rd17, %r1;
	mul.wide.s32 	%rd10, %r1, 48;
	add.s64 	%rd2, %rd9, %rd10;
	xor.b32  	%r188, %r183, -1429050551;
	mul.lo.s32 	%r189, %r188, 1099087573;
	add.s32 	%r190, %r189, -638133224;
	add.s32 	%r191, %r189, 123456789;
	st.global.v2.u32 	[%rd2], {%r190, %r191};
	xor.b32  	%r192, %r189, 362436069;
	mov.b32 	%r193, -123459836;
	st.global.v2.u32 	[%rd2+8], {%r192, %r193};
	add.s32 	%r194, %r189, 5783321;
	mov.b32 	%r195, -589760388;
	st.global.v2.u32 	[%rd2+16], {%r195, %r194};
	setp.eq.s32 	%p2, %r1, 0;
	@%p2 bra 	$L__BB0_43;
	mov.b32 	%r316, 0;
	mov.u64 	%rd12, precalc_xorwow_matrix;
$L__BB0_3:
	and.b64  	%rd4, %rd17, 3;
	setp.eq.s64 	%p3, %rd4, 0;
	@%p3 bra 	$L__BB0_42;
	mul.wide.u32 	%rd11, %r316, 3200;
	add.s64 	%rd5, %rd12, %rd11;
	cvt.u32.u64 	%r3, %rd4;
	mov.b32 	%r317, 0;
$L__BB0_5:
	mov.b32 	%r330, 0;
	mov.u32 	%r331, %r330;
	mov.u32 	%r332, %r330;
	mov.u32 	%r333, %r330;
	mov.u32 	%r334, %r330;
	mov.u32 	%r323, %r330;
$L__BB0_6:
	mul.wide.u32 	%rd13, %r323, 4;
	add.s64 	%rd14, %rd2, %rd13;
	ld.global.u32 	%r11, [%rd14+4];
	shl.b32 	%r12, %r323, 5;
	mov.b32 	%r329, 0;
$L__BB0_7:
	.pragma "nounroll";
	shr.u32 	%r200, %r11, %r329;
	and.b32  	%r201, %r200, 1;
	setp.eq.b32 	%p4, %r201, 1;
	not.pred 	%p5, %p4;
	add.s32 	%r202, %r12, %r329;
	mul.lo.s32 	%r203, %r202, 5;
	mul.wide.u32 	%rd15, %r203, 4;
	add.s64 	%rd6, %rd5, %rd15;
	@%p5 bra 	$L__BB0_9;
	ld.global.u32 	%r204, [%rd6];
	xor.b32  	%r334, %r334, %r204;
	ld.global.u32 	%r205, [%rd6+4];
	xor.b32  	%r333, %r333, %r205;
	ld.global.u32 	%r206, [%rd6+8];
	xor.b32  	%r332, %r332, %r206;
	ld.global.u32 	%r207, [%rd6+12];
	xor.b32  	%r331, %r331, %r207;
	ld.global.u32 	%r208, [%rd6+16];
	xor.b32  	%r330, %r330, %r208;
$L__BB0_9:
	and.b32  	%r210, %r200, 2;
	setp.eq.s32 	%p6, %r210, 0;
	@%p6 bra 	$L__BB0_11;
	ld.global.u32 	%r211, [%rd6+20];
	xor.b32  	%r334, %r334, %r211;
	ld.global.u32 	%r212, [%rd6+24];
	xor.b32  	%r333, %r333, %r212;
	ld.global.u32 	%r213, [%rd6+28];
	xor.b32  	%r332, %r332, %r213;
	ld.global.u32 	%r214, [%rd6+32];
	xor.b32  	%r331, %r331, %r214;
	ld.global.u32 	%r215, [%rd6+36];
	xor.b32  	%r330, %r330, %r215;
$L__BB0_11:
	and.b32  	%r217, %r200, 4;
	setp.eq.s32 	%p7, %r217, 0;
	@%p7 bra 	$L__BB0_13;
	ld.global.u32 	%r218, [%rd6+40];
	xor.b32  	%r334, %r334, %r218;
	ld.global.u32 	%r219, [%rd6+44];
	xor.b32  	%r333, %r333, %r219;
	ld.global.u32 	%r220, [%rd6+48];
	xor.b32  	%r332, %r332, %r220;
	ld.global.u32 	%r221, [%rd6+52];
	xor.b32  	%r331, %r331, %r221;
	ld.global.u32 	%r222, [%rd6+56];
	xor.b32  	%r330, %r330, %r222;
$L__BB0_13:
	and.b32  	%r224, %r200, 8;
	setp.eq.s32 	%p8, %r224, 0;
	@%p8 bra 	$L__BB0_15;
	ld.global.u32 	%r225, [%rd6+60];
	xor.b32  	%r334, %r334, %r225;
	ld.global.u32 	%r226, [%rd6+64];
	xor.b32  	%r333, %r333, %r226;
	ld.global.u32 	%r227, [%rd6+68];
	xor.b32  	%r332, %r332, %r227;
	ld.global.u32 	%r228, [%rd6+72];
	xor.b32  	%r331, %r331, %r228;
	ld.global.u32 	%r229, [%rd6+76];
	xor.b32  	%r330, %r330, %r229;
$L__BB0_15:
	and.b32  	%r231, %r200, 16;
	setp.eq.s32 	%p9, %r231, 0;
	@%p9 bra 	$L__BB0_17;
	ld.global.u32 	%r232, [%rd6+80];
	xor.b32  	%r334, %r334, %r232;
	ld.global.u32 	%r233, [%rd6+84];
	xor.b32  	%r333, %r333, %r233;
	ld.global.u32 	%r234, [%rd6+88];
	xor.b32  	%r332, %r332, %r234;
	ld.global.u32 	%r235, [%rd6+92];
	xor.b32  	%r331, %r331, %r235;
	ld.global.u32 	%r236, [%rd6+96];
	xor.b32  	%r330, %r330, %r236;
$L__BB0_17:
	and.b32  	%r238, %r200, 32;
	setp.eq.s32 	%p10, %r238, 0;
	@%p10 bra 	$L__BB0_19;
	ld.global.u32 	%r239, [%rd6+100];
	xor.b32  	%r334, %r334, %r239;
	ld.global.u32 	%r240, [%rd6+104];
	xor.b32  	%r333, %r333, %r240;
	ld.global.u32 	%r241, [%rd6+108];
	xor.b32  	%r332, %r332, %r241;
	ld.global.u32 	%r242, [%rd6+112];
	xor.b32  	%r331, %r331, %r242;
	ld.global.u32 	%r243, [%rd6+116];
	xor.b32  	%r330, %r330, %r243;
$L__BB0_19:
	and.b32  	%r245, %r200, 64;
	setp.eq.s32 	%p11, %r245, 0;
	@%p11 bra 	$L__BB0_21;
	ld.global.u32 	%r246, [%rd6+120];
	xor.b32  	%r334, %r334, %r246;
	ld.global.u32 	%r247, [%rd6+124];
	xor.b32  	%r333, %r333, %r247;
	ld.global.u32 	%r248, [%rd6+128];
	xor.b32  	%r332, %r332, %r248;
	ld.global.u32 	%r249, [%rd6+132];
	xor.b32  	%r331, %r331, %r249;
	ld.global.u32 	%r250, [%rd6+136];
	xor.b32  	%r330, %r330, %r250;
$L__BB0_21:
	and.b32  	%r252, %r200, 128;
	setp.eq.s32 	%p12, %r252, 0;
	@%p12 bra 	$L__BB0_23;
	ld.global.u32 	%r253, [%rd6+140];
	xor.b32  	%r334, %r334, %r253;
	ld.global.u32 	%r254, [%rd6+144];
	xor.b32  	%r333, %r333, %r254;
	ld.global.u32 	%r255, [%rd6+148];
	xor.b32  	%r332, %r332, %r255;
	ld.global.u32 	%r256, [%rd6+152];
	xor.b32  	%r331, %r331, %r256;
	ld.global.u32 	%r257, [%rd6+156];
	xor.b32  	%r330, %r330, %r257;
$L__BB0_23:
	and.b32  	%r259, %r200, 256;
	setp.eq.s32 	%p13, %r259, 0;
	@%p13 bra 	$L__BB0_25;
	ld.global.u32 	%r260, [%rd6+160];
	xor.b32  	%r334, %r334, %r260;
	ld.global.u32 	%r261, [%rd6+164];
	xor.b32  	%r333, %r333, %r261;
	ld.global.u32 	%r262, [%rd6+168];
	xor.b32  	%r332, %r332, %r262;
	ld.global.u32 	%r263, [%rd6+172];
	xor.b32  	%r331, %r331, %r263;
	ld.global.u32 	%r264, [%rd6+176];
	xor.b32  	%r330, %r330, %r264;
$L__BB0_25:
	and.b32  	%r266, %r200, 512;
	setp.eq.s32 	%p14, %r266, 0;
	@%p14 bra 	$L__BB0_27;
	ld.global.u32 	%r267, [%rd6+180];
	xor.b32  	%r334, %r334, %r267;
	ld.global.u32 	%r268, [%rd6+184];
	xor.b32  	%r333, %r333, %r268;
	ld.global.u32 	%r269, [%rd6+188];
	xor.b32  	%r332, %r332, %r269;
	ld.global.u32 	%r270, [%rd6+192];
	xor.b32  	%r331, %r331, %r270;
	ld.global.u32 	%r271, [%rd6+196];
	xor.b32  	%r330, %r330, %r271;
$L__BB0_27:
	and.b32  	%r273, %r200, 1024;
	setp.eq.s32 	%p15, %r273, 0;
	@%p15 bra 	$L__BB0_29;
	ld.global.u32 	%r274, [%rd6+200];
	xor.b32  	%r334, %r334, %r274;
	ld.global.u32 	%r275, [%rd6+204];
	xor.b32  	%r333, %r333, %r275;
	ld.global.u32 	%r276, [%rd6+208];
	xor.b32  	%r332, %r332, %r276;
	ld.global.u32 	%r277, [%rd6+212];
	xor.b32  	%r331, %r331, %r277;
	ld.global.u32 	%r278, [%rd6+216];
	xor.b32  	%r330, %r330, %r278;
$L__BB0_29:
	and.b32  	%r280, %r200, 2048;
	setp.eq.s32 	%p16, %r280, 0;
	@%p16 bra 	$L__BB0_31;
	ld.global.u32 	%r281, [%rd6+220];
	xor.b32  	%r334, %r334, %r281;
	ld.global.u32 	%r282, [%rd6+224];
	xor.b32  	%r333, %r333, %r282;
	ld.global.u32 	%r283, [%rd6+228];
	xor.b32  	%r332, %r332, %r283;
	ld.global.u32 	%r284, [%rd6+232];
	xor.b32  	%r331, %r331, %r284;
	ld.global.u32 	%r285, [%rd6+236];
	xor.b32  	%r330, %r330, %r285;
$L__BB0_31:
	and.b32  	%r287, %r200, 4096;
	setp.eq.s32 	%p17, %r287, 0;
	@%p17 bra 	$L__BB0_33;
	ld.global.u32 	%r288, [%rd6+240];
	xor.b32  	%r334, %r334, %r288;
	ld.global.u32 	%r289, [%rd6+244];
	xor.b32  	%r333, %r333, %r289;
	ld.global.u32 	%r290, [%rd6+248];
	xor.b32  	%r332, %r332, %r290;
	ld.global.u32 	%r291, [%rd6+252];
	xor.b32  	%r331, %r331, %r291;
	ld.global.u32 	%r292, [%rd6+256];
	xor.b32  	%r330, %r330, %r292;
$L__BB0_33:
	and.b32  	%r294, %r200, 8192;
	setp.eq.s32 	%p18, %r294, 0;
	@%p18 bra 	$L__BB0_35;
	ld.global.u32 	%r295, [%rd6+260];
	xor.b32  	%r334, %r334, %r295;
	ld.global.u32 	%r296, [%rd6+264];
	xor.b32  	%r333, %r333, %r296;
	ld.global.u32 	%r297, [%rd6+268];
	xor.b32  	%r332, %r332, %r297;
	ld.global.u32 	%r298, [%rd6+272];
	xor.b32  	%r331, %r331, %r298;
	ld.global.u32 	%r299, [%rd6+276];
	xor.b32  	%r330, %r330, %r299;
$L__BB0_35:
	and.b32  	%r301, %r200, 16384;
	setp.eq.s32 	%p19, %r301, 0;
	@%p19 bra 	$L__BB0_37;
	ld.global.u32 	%r302, [%rd6+280];
	xor.b32  	%r334, %r334, %r302;
	ld.global.u32 	%r303, [%rd6+284];
	xor.b32  	%r333, %r333, %r303;
	ld.global.u32 	%r304, [%rd6+288];
	xor.b32  	%r332, %r332, %r304;
	ld.global.u32 	%r305, [%rd6+292];
	xor.b32  	%r331, %r331, %r305;
	ld.global.u32 	%r306, [%rd6+296];
	xor.b32  	%r330, %r330, %r306;
$L__BB0_37:
	and.b32  	%r308, %r200, 32768;
	setp.eq.s32 	%p20, %r308, 0;
	@%p20 bra 	$L__BB0_39;
	ld.global.u32 	%r309, [%rd6+300];
	xor.b32  	%r334, %r334, %r309;
	ld.global.u32 	%r310, [%rd6+304];
	xor.b32  	%r333, %r333, %r310;
	ld.global.u32 	%r311, [%rd6+308];
	xor.b32  	%r332, %r332, %r311;
	ld.global.u32 	%r312, [%rd6+312];
	xor.b32  	%r331, %r331, %r312;
	ld.global.u32 	%r313, [%rd6+316];
	xor.b32  	%r330, %r330, %r313;
$L__BB0_39:
	add.s32 	%r329, %r329, 16;
	setp.ne.s32 	%p21, %r329, 32;
	@%p21 bra 	$L__BB0_7;
	mad.lo.s32 	%r314, %r323, -31, %r12;
	add.s32 	%r323, %r314, 1;
	setp.ne.s32 	%p22, %r323, 5;
	@%p22 bra 	$L__BB0_6;
	st.global.u32 	[%rd2+4], %r334;
	st.global.u32 	[%rd2+8], %r333;
	st.global.u32 	[%rd2+12], %r332;
	st.global.u32 	[%rd2+16], %r331;
	st.global.u32 	[%rd2+20], %r330;
	add.s32 	%r317, %r317, 1;
	setp.lt.u32 	%p23, %r317, %r3;
	@%p23 bra 	$L__BB0_5;
$L__BB0_42:
	shr.u64 	%rd7, %rd17, 2;
	add.s32 	%r316, %r316, 1;
	setp.gt.u64 	%p24, %rd17, 3;
	mov.u64 	%rd17, %rd7;
	@%p24 bra 	$L__BB0_3;
$L__BB0_43:
	mov.b32 	%r315, 0;
	st.global.v2.u32 	[%rd2+24], {%r315, %r315};
	st.global.u32 	[%rd2+32], %r315;
	mov.b64 	%rd16, 0;
	st.global.u64 	[%rd2+40], %rd16;
$L__BB0_44:
	ret;

}
	// .globl	_Z7randomsP17curandStateXORWOWPfi
.visible .entry _Z7randomsP17curandStateXORWOWPfi(
	.param .u64 .ptr .align 1 _Z7randomsP17curandStateXORWOWPfi_param_0,
	.param .u64 .ptr .align 1 _Z7randomsP17curandStateXORWOWPfi_param_1,
	.param .u32 _Z7randomsP17curandStateXORWOWPfi_param_2
)
{
	.reg .pred 	%p<4>;
	.reg .b32 	%r<98>;
	.reg .b32 	%f<37>;
	.reg .b64 	%rd<9>;
	.reg .b64 	%fd<19>;

	ld.param.u64 	%rd1, [_Z7randomsP17curandStateXORWOWPfi_param_0];
	ld.param.u64 	%rd2, [_Z7randomsP17curandStateXORWOWPfi_param_1];
	ld.param.u32 	%r2, [_Z7randomsP17curandStateXORWOWPfi_param_2];
	mov.u32 	%r3, %tid.x;
	mov.u32 	%r4, %ntid.x;
	mov.u32 	%r5, %ctaid.x;
	mad.lo.s32 	%r1, %r4, %r5, %r3;
	setp.ge.s32 	%p1, %r1, %r2;
	setp.lt.s32 	%p2, %r1, 1;
	or.pred  	%p3, %p2, %p1;
	@%p3 bra 	$L__BB1_2;
	cvta.to.global.u64 	%rd3, %rd2;
	cvta.to.global.u64 	%rd4, %rd1;
	mul.lo.s32 	%r6, %r1, 7;
	mul.wide.u32 	%rd5, %r6, 4;
	add.s64 	%rd6, %rd3, %rd5;
	mov.b32 	%r7, 981668463;
	st.global.u32 	[%rd6], %r7;
	mul.wide.u32 	%rd7, %r1, 48;
	add.s64 	%rd8, %rd4, %rd7;
	ld.global.v2.u32 	{%r8, %r9}, [%rd8];
	shr.u32 	%r10, %r9, 2;
	xor.b32  	%r11, %r10, %r9;
	ld.global.v2.u32 	{%r12, %r13}, [%rd8+8];
	ld.global.v2.u32 	{%r14, %r15}, [%rd8+16];
	st.global.v2.u32 	[%rd8+8], {%r13, %r14};
	shl.b32 	%r16, %r15, 4;
	shl.b32 	%r17, %r11, 1;
	xor.b32  	%r18, %r17, %r16;
	xor.b32  	%r19, %r18, %r11;
	xor.b32  	%r20, %r19, %r15;
	st.global.v2.u32 	[%rd8+16], {%r15, %r20};
	add.s32 	%r21, %r8, 362437;
	st.global.v2.u32 	[%rd8], {%r21, %r12};
	add.s32 	%r22, %r20, %r21;
	cvt.rn.f32.u32 	%f1, %r22;
	fma.rn.f32 	%f2, %f1, 0f2F800000, 0f2F000000;
	mul.f32 	%f3, %f2, 0f43960000;
	cvt.f64.f32 	%fd1, %f3;
	add.f64 	%fd2, %fd1, 0dC062DFF7CED91687;
	cvt.rn.f32.f64 	%f4, %fd2;
	st.global.f32 	[%rd6+4], %f4;
	ld.global.v2.u32 	{%r23, %r24}, [%rd8];
	shr.u32 	%r25, %r24, 2;
	xor.b32  	%r26, %r25, %r24;
	ld.global.v2.u32 	{%r27, %r28}, [%rd8+8];
	ld.global.v2.u32 	{%r29, %r30}, [%rd8+16];
	st.global.v2.u32 	[%rd8+8], {%r28, %r29};
	shl.b32 	%r31, %r30, 4;
	shl.b32 	%r32, %r26, 1;
	xor.b32  	%r33, %r32, %r31;
	xor.b32  	%r34, %r33, %r26;
	xor.b32  	%r35, %r34, %r30;
	st.global.v2.u32 	[%rd8+16], {%r30, %r35};
	add.s32 	%r36, %r23, 362437;
	st.global.v2.u32 	[%rd8], {%r36, %r27};
	add.s32 	%r37, %r35, %r36;
	cvt.rn.f32.u32 	%f5, %r37;
	fma.rn.f32 	%f6, %f5, 0f2F800000, 0f2F000000;
	mul.f32 	%f7, %f6, 0f43960000;
	cvt.f64.f32 	%fd3, %f7;
	add.f64 	%fd4, %fd3, 0dC062DFF7CED91687;
	cvt.rn.f32.f64 	%f8, %fd4;
	st.global.f32 	[%rd6+8], %f8;
	ld.global.v2.u32 	{%r38, %r39}, [%rd8];
	shr.u32 	%r40, %r39, 2;
	xor.b32  	%r41, %r40, %r39;
	ld.global.v2.u32 	{%r42, %r43}, [%rd8+8];
	ld.global.v2.u32 	{%r44, %r45}, [%rd8+16];
	st.global.v2.u32 	[%rd8+8], {%r43, %r44};
	shl.b32 	%r46, %r45, 4;
	shl.b32 	%r47, %r41, 1;
	xor.b32  	%r48, %r47, %r46;
	xor.b32  	%r49, %r48, %r41;
	xor.b32  	%r50, %r49, %r45;
	st.global.v2.u32 	[%rd8+16], {%r45, %r50};
	add.s32 	%r51, %r38, 362437;
	st.global.v2.u32 	[%rd8], {%r51, %r42};
	add.s32 	%r52, %r50, %r51;
	cvt.rn.f32.u32 	%f9, %r52;
	fma.rn.f32 	%f10, %f9, 0f2F800000, 0f2F000000;
	mul.f32 	%f11, %f10, 0f43960000;
	cvt.f64.f32 	%fd5, %f11;
	add.f64 	%fd6, %fd5, 0dC062DFF7CED91687;
	cvt.rn.f32.f64 	%f12, %fd6;
	st.global.f32 	[%rd6+12], %f12;
	ld.global.f32 	%f13, [%rd6+4];
	ld.global.f32 	%f14, [%rd6+8];
	mul.f32 	%f15, %f14, %f14;
	fma.rn.f32 	%f16, %f13, %f13, %f15;
	fma.rn.f32 	%f17, %f12, %f12, %f16;
	sqrt.rn.f32 	%f18, %f17;
	div.rn.f32 	%f19, %f13, %f18;
	div.rn.f32 	%f20, %f14, %f18;
	div.rn.f32 	%f21, %f12, %f18;
	mul.f32 	%f22, %f21, 0f00000000;
	sub.f32 	%f23, %f20, %f22;
	sub.f32 	%f24, %f22, %f19;
	mul.f32 	%f25, %f19, 0f00000000;
	mul.f32 	%f26, %f20, 0f00000000;
	sub.f32 	%f27, %f25, %f26;
	ld.global.v2.u32 	{%r53, %r54}, [%rd8];
	shr.u32 	%r55, %r54, 2;
	xor.b32  	%r56, %r55, %r54;
	ld.global.v2.u32 	{%r57, %r58}, [%rd8+8];
	ld.global.v2.u32 	{%r59, %r60}, [%rd8+16];
	st.global.v2.u32 	[%rd8+8], {%r58, %r59};
	shl.b32 	%r61, %r60, 4;
	shl.b32 	%r62, %r56, 1;
	xor.b32  	%r63, %r62, %r61;
	xor.b32  	%r64, %r63, %r56;
	xor.b32  	%r65, %r64, %r60;
	st.global.v2.u32 	[%rd8+16], {%r60, %r65};
	add.s32 	%r66, %r53, 362437;
	st.global.v2.u32 	[%rd8], {%r66, %r57};
	add.s32 	%r67, %r65, %r66;
	cvt.rn.f32.u32 	%f28, %r67;
	fma.rn.f32 	%f29, %f28, 0f2F800000, 0f2F000000;
	cvt.f64.f32 	%fd7, %f29;
	mul.f64 	%fd8, %fd7, 0d40593FEF9DB22D0E;
	cvt.f64.f32 	%fd9, %f23;
	mul.f64 	%fd10, %fd8, %fd9;
	cvt.rn.f32.f64 	%f30, %fd10;
	st.global.f32 	[%rd6+16], %f30;
	ld.global.v2.u32 	{%r68, %r69}, [%rd8];
	shr.u32 	%r70, %r69, 2;
	xor.b32  	%r71, %r70, %r69;
	ld.global.v2.u32 	{%r72, %r73}, [%rd8+8];
	ld.global.v2.u32 	{%r74, %r75}, [%rd8+16];
	st.global.v2.u32 	[%rd8+8], {%r73, %r74};
	shl.b32 	%r76, %r75, 4;
	shl.b32 	%r77, %r71, 1;
	xor.b32  	%r78, %r77, %r76;
	xor.b32  	%r79, %r78, %r71;
	xor.b32  	%r80, %r79, %r75;
	st.global.v2.u32 	[%rd8+16], {%r75, %r80};
	add.s32 	%r81, %r68, 362437;
	st.global.v2.u32 	[%rd8], {%r81, %r72};
	add.s32 	%r82, %r80, %r81;
	cvt.rn.f32.u32 	%f31, %r82;
	fma.rn.f32 	%f32, %f31, 0f2F800000, 0f2F000000;
	cvt.f64.f32 	%fd11, %f32;
	mul.f64 	%fd12, %fd11, 0d40593FEF9DB22D0E;
	cvt.f64.f32 	%fd13, %f24;
	mul.f64 	%fd14, %fd12, %fd13;
	cvt.rn.f32.f64 	%f33, %fd14;
	st.global.f32 	[%rd6+20], %f33;
	ld.global.v2.u32 	{%r83, %r84}, [%rd8];
	shr.u32 	%r85, %r84, 2;
	xor.b32  	%r86, %r85, %r84;
	ld.global.v2.u32 	{%r87, %r88}, [%rd8+8];
	ld.global.v2.u32 	{%r89, %r90}, [%rd8+16];
	st.global.v2.u32 	[%rd8+8], {%r88, %r89};
	shl.b32 	%r91, %r90, 4;
	shl.b32 	%r92, %r86, 1;
	xor.b32  	%r93, %r92, %r91;
	xor.b32  	%r94, %r93, %r86;
	xor.b32  	%r95, %r94, %r90;
	st.global.v2.u32 	[%rd8+16], {%r90, %r95};
	add.s32 	%r96, %r83, 362437;
	st.global.v2.u32 	[%rd8], {%r96, %r87};
	add.s32 	%r97, %r95, %r96;
	cvt.rn.f32.u32 	%f34, %r97;
	fma.rn.f32 	%f35, %f34, 0f2F800000, 0f2F000000;
	cvt.f64.f32 	%fd15, %f35;
	mul.f64 	%fd16, %fd15, 0d40593FEF9DB22D0E;
	cvt.f64.f32 	%fd17, %f27;
	mul.f64 	%fd18, %fd16, %fd17;
	cvt.rn.f32.f64 	%f36, %fd18;
	st.global.f32 	[%rd6+24], %f36;
$L__BB1_2:
	ret;

}
	// .globl	_Z6forcesPfS_S_S_i
.visible .entry _Z6forcesPfS_S_S_i(
	.param .u64 .ptr .align 1 _Z6forcesPfS_S_S_i_param_0,
	.param .u64 .ptr .align 1 _Z6forcesPfS_S_S_i_param_1,
	.param .u64 .ptr .align 1 _Z6forcesPfS_S_S_i_param_2,
	.param .u64 .ptr .align 1 _Z6forcesPfS_S_S_i_param_3,
	.param .u32 _Z6forcesPfS_S_S_i_param_4
)
{
	.reg .pred 	%p<19>;
	.reg .b32 	%r<26>;
	.reg .b32 	%f<91>;
	.reg .b64 	%rd<21>;
	.reg .b64 	%fd<10>;

	ld.param.u64 	%rd12, [_Z6forcesPfS_S_S_i_param_0];
	ld.param.u64 	%rd9, [_Z6forcesPfS_S_S_i_param_1];
	ld.param.u64 	%rd10, [_Z6forcesPfS_S_S_i_param_2];
	ld.param.u64 	%rd11, [_Z6forcesPfS_S_S_i_param_3];
	ld.param.u32 	%r11, [_Z6forcesPfS_S_S_i_param_4];
	cvta.to.global.u64 	%rd1, %rd12;
	mov.u32 	%r12, %tid.x;
	mov.u32 	%r13, %ctaid.x;
	mov.u32 	%r14, %ntid.x;
	mad.lo.s32 	%r1, %r13, %r14, %r12;
	setp.lt.s32 	%p1, %r11, 1;
	@%p1 bra 	$L__BB2_13;
	cvta.to.global.u64 	%rd13, %rd9;
	cvta.to.global.u64 	%rd14, %rd10;
	cvta.to.global.u64 	%rd15, %rd11;
	mul.lo.s32 	%r16, %r1, 7;
	mul.wide.s32 	%rd16, %r16, 4;
	add.s64 	%rd2, %rd1, %rd16;
	mul.wide.s32 	%rd17, %r1, 4;
	add.s64 	%rd3, %rd13, %rd17;
	add.s64 	%rd4, %rd14, %rd17;
	add.s64 	%rd5, %rd15, %rd17;
	setp.eq.s32 	%p2, %r11, 1;
	mov.b32 	%r25, 0;
	@%p2 bra 	$L__BB2_10;
	and.b32  	%r25, %r11, 2147483646;
	neg.s32 	%r22, %r1;
	mov.b32 	%r23, 0;
	mov.u32 	%r24, %r23;
$L__BB2_3:
	setp.ge.s32 	%p3, %r1, %r11;
	setp.eq.s32 	%p4, %r22, 0;
	or.pred  	%p5, %p3, %p4;
	@%p5 bra 	$L__BB2_6;
	ld.global.f32 	%f16, [%rd2+4];
	mul.wide.u32 	%rd18, %r23, 4;
	add.s64 	%rd6, %rd1, %rd18;
	ld.global.f32 	%f17, [%rd6+4];
	sub.f32 	%f1, %f16, %f17;
	ld.global.f32 	%f18, [%rd2+8];
	ld.global.f32 	%f19, [%rd6+8];
	sub.f32 	%f2, %f18, %f19;
	ld.global.f32 	%f20, [%rd2+12];
	ld.global.f32 	%f21, [%rd6+12];
	sub.f32 	%f3, %f20, %f21;
	mul.f32 	%f22, %f2, %f2;
	fma.rn.f32 	%f23, %f1, %f1, %f22;
	fma.rn.f32 	%f4, %f3, %f3, %f23;
	sqrt.rn.f32 	%f5, %f4;
	setp.leu.f32 	%p6, %f5, 0f42480000;
	@%p6 bra 	$L__BB2_6;
	ld.global.f32 	%f24, [%rd2];
	mul.f32 	%f25, %f24, 0fC3480000;
	ld.global.f32 	%f26, [%rd6];
	mul.f32 	%f27, %f25, %f26;
	cvt.f64.f32 	%fd1, %f27;
	cvt.f64.f32 	%fd2, %f4;
	div.rn.f64 	%fd3, %fd1, %fd2;
	cvt.rn.f32.f64 	%f28, %fd3;
	div.rn.f32 	%f29, %f1, %f5;
	div.rn.f32 	%f30, %f2, %f5;
	div.rn.f32 	%f31, %f3, %f5;
	div.rn.f32 	%f32, %f29, %f5;
	ld.global.f32 	%f33, [%rd3];
	fma.rn.f32 	%f34, %f32, %f28, %f33;
	st.global.f32 	[%rd3], %f34;
	div.rn.f32 	%f35, %f30, %f5;
	ld.global.f32 	%f36, [%rd4];
	fma.rn.f32 	%f37, %f35, %f28, %f36;
	st.global.f32 	[%rd4], %f37;
	div.rn.f32 	%f38, %f31, %f5;
	ld.global.f32 	%f39, [%rd5];
	fma.rn.f32 	%f40, %f38, %f28, %f39;
	st.global.f32 	[%rd5], %f40;
$L__BB2_6:
	setp.ge.s32 	%p7, %r1, %r11;
	add.s32 	%r18, %r24, 1;
	setp.eq.s32 	%p8, %r18, %r1;
	or.pred  	%p9, %p7, %p8;
	@%p9 bra 	$L__BB2_9;
	ld.global.f32 	%f41, [%rd2+4];
	add.s32 	%r19, %r23, 7;
	mul.wide.u32 	%rd19, %r19, 4;
	add.s64 	%rd7, %rd1, %rd19;
	ld.global.f32 	%f42, [%rd7+4];
	sub.f32 	%f6, %f41, %f42;
	ld.global.f32 	%f43, [%rd2+8];
	ld.global.f32 	%f44, [%rd7+8];
	sub.f32 	%f7, %f43, %f44;
	ld.global.f32 	%f45, [%rd2+12];
	ld.global.f32 	%f46, [%rd7+12];
	sub.f32 	%f8, %f45, %f46;
	mul.f32 	%f47, %f7, %f7;
	fma.rn.f32 	%f48, %f6, %f6, %f47;
	fma.rn.f32 	%f9, %f8, %f8, %f48;
	sqrt.rn.f32 	%f10, %f9;
	setp.leu.f32 	%p10, %f10, 0f42480000;
	@%p10 bra 	$L__BB2_9;
	ld.global.f32 	%f49, [%rd2];
	mul.f32 	%f50, %f49, 0fC3480000;
	ld.global.f32 	%f51, [%rd7];
	mul.f32 	%f52, %f50, %f51;
	cvt.f64.f32 	%fd4, %f52;
	cvt.f64.f32 	%fd5, %f9;
	div.rn.f64 	%fd6, %fd4, %fd5;
	cvt.rn.f32.f64 	%f53, %fd6;
	div.rn.f32 	%f54, %f6, %f10;
	div.rn.f32 	%f55, %f7, %f10;
	div.rn.f32 	%f56, %f8, %f10;
	div.rn.f32 	%f57, %f54, %f10;
	ld.global.f32 	%f58, [%rd3];
	fma.rn.f32 	%f59, %f57, %f53, %f58;
	st.global.f32 	[%rd3], %f59;
	div.rn.f32 	%f60, %f55, %f10;
	ld.global.f32 	%f61, [%rd4];
	fma.rn.f32 	%f62, %f60, %f53, %f61;
	st.global.f32 	[%rd4], %f62;
	div.rn.f32 	%f63, %f56, %f10;
	ld.global.f32 	%f64, [%rd5];
	fma.rn.f32 	%f65, %f63, %f53, %f64;
	st.global.f32 	[%rd5], %f65;
$L__BB2_9:
	add.s32 	%r24, %r24, 2;
	add.s32 	%r23, %r23, 14;
	add.s32 	%r22, %r22, 2;
	setp.ne.s32 	%p11, %r24, %r25;
	@%p11 bra 	$L__BB2_3;
$L__BB2_10:
	setp.ge.s32 	%p12, %r1, %r11;
	and.b32  	%r20, %r11, 1;
	setp.eq.b32 	%p13, %r20, 1;
	not.pred 	%p14, %p13;
	setp.eq.s32 	%p15, %r25, %r1;
	or.pred  	%p16, %p15, %p14;
	or.pred  	%p17, %p16, %p12;
	@%p17 bra 	$L__BB2_13;
	ld.global.f32 	%f66, [%rd2+4];
	mul.lo.s32 	%r21, %r25, 7;
	mul.wide.u32 	%rd20, %r21, 4;
	add.s64 	%rd8, %rd1, %rd20;
	ld.global.f32 	%f67, [%rd8+4];
	sub.f32 	%f11, %f66, %f67;
	ld.global.f32 	%f68, [%rd2+8];
	ld.global.f32 	%f69, [%rd8+8];
	sub.f32 	%f12, %f68, %f69;
	ld.global.f32 	%f70, [%rd2+12];
	ld.global.f32 	%f71, [%rd8+12];
	sub.f32 	%f13, %f70, %f71;
	mul.f32 	%f72, %f12, %f12;
	fma.rn.f32 	%f73, %f11, %f11, %f72;
	fma.rn.f32 	%f14, %f13, %f13, %f73;
	sqrt.rn.f32 	%f15, %f14;
	setp.leu.f32 	%p18, %f15, 0f42480000;
	@%p18 bra 	$L__BB2_13;
	ld.global.f32 	%f74, [%rd2];
	mul.f32 	%f75, %f74, 0fC3480000;
	ld.global.f32 	%f76, [%rd8];
	mul.f32 	%f77, %f75, %f76;
	cvt.f64.f32 	%fd7, %f77;
	cvt.f64.f32 	%fd8, %f14;
	div.rn.f64 	%fd9, %fd7, %fd8;
	cvt.rn.f32.f64 	%f78, %fd9;
	div.rn.f32 	%f79, %f11, %f15;
	div.rn.f32 	%f80, %f12, %f15;
	div.rn.f32 	%f81, %f13, %f15;
	div.rn.f32 	%f82, %f79, %f15;
	ld.global.f32 	%f83, [%rd3];
	fma.rn.f32 	%f84, %f82, %f78, %f83;
	st.global.f32 	[%rd3], %f84;
	div.rn.f32 	%f85, %f80, %f15;
	ld.global.f32 	%f86, [%rd4];
	fma.rn.f32 	%f87, %f85, %f78, %f86;
	st.global.f32 	[%rd4], %f87;
	div.rn.f32 	%f88, %f81, %f15;
	ld.global.f32 	%f89, [%rd5];
	fma.rn.f32 	%f90, %f88, %f78, %f89;
	st.global.f32 	[%rd5], %f90;
$L__BB2_13:
	ret;

}
	// .globl	_Z6updatePfS_S_S_i
.visible .entry _Z6updatePfS_S_S_i(
	.param .u64 .ptr .align 1 _Z6updatePfS_S_S_i_param_0,
	.param .u64 .ptr .align 1 _Z6updatePfS_S_S_i_param_1,
	.param .u64 .ptr .align 1 _Z6updatePfS_S_S_i_param_2,
	.param .u64 .ptr .align 1 _Z6updatePfS_S_S_i_param_3,
	.param .u32 _Z6updatePfS_S_S_i_param_4
)
{
	.reg .pred 	%p<2>;
	.reg .b32 	%r<7>;
	.reg .b32 	%f<17>;
	.reg .b64 	%rd<15>;
	.reg .b64 	%fd<26>;

	ld.param.u64 	%rd1, [_Z6updatePfS_S_S_i_param_0];
	ld.param.u64 	%rd2, [_Z6updatePfS_S_S_i_param_1];
	ld.param.u64 	%rd3, [_Z6updatePfS_S_S_i_param_2];
	ld.param.u64 	%rd4, [_Z6updatePfS_S_S_i_param_3];
	ld.param.u32 	%r2, [_Z6updatePfS_S_S_i_param_4];
	mov.u32 	%r3, %tid.x;
	mov.u32 	%r4, %ntid.x;
	mov.u32 	%r5, %ctaid.x;
	mad.lo.s32 	%r1, %r4, %r5, %r3;
	setp.ge.s32 	%p1, %r1, %r2;
	@%p1 bra 	$L__BB3_2;
	cvta.to.global.u64 	%rd5, %rd1;
	cvta.to.global.u64 	%rd6, %rd2;
	cvta.to.global.u64 	%rd7, %rd3;
	cvta.to.global.u64 	%rd8, %rd4;
	mul.lo.s32 	%r6, %r1, 7;
	mul.wide.s32 	%rd9, %r6, 4;
	add.s64 	%rd10, %rd5, %rd9;
	ld.global.f32 	%f1, [%rd10+16];
	cvt.f64.f32 	%fd1, %f1;
	mul.wide.s32 	%rd11, %r1, 4;
	add.s64 	%rd12, %rd6, %rd11;
	ld.global.f32 	%f2, [%rd12];
	cvt.f64.f32 	%fd2, %f2;
	mul.f64 	%fd3, %fd2, 0d3FA999999999999A;
	ld.global.f32 	%f3, [%rd10];
	cvt.f64.f32 	%fd4, %f3;
	div.rn.f64 	%fd5, %fd3, %fd4;
	add.f64 	%fd6, %fd5, %fd1;
	cvt.rn.f32.f64 	%f4, %fd6;
	st.global.f32 	[%rd10+16], %f4;
	ld.global.f32 	%f5, [%rd10+20];
	cvt.f64.f32 	%fd7, %f5;
	add.s64 	%rd13, %rd7, %rd11;
	ld.global.f32 	%f6, [%rd13];
	cvt.f64.f32 	%fd8, %f6;
	mul.f64 	%fd9, %fd8, 0d3FA999999999999A;
	div.rn.f64 	%fd10, %fd9, %fd4;
	add.f64 	%fd11, %fd10, %fd7;
	cvt.rn.f32.f64 	%f7, %fd11;
	st.global.f32 	[%rd10+20], %f7;
	ld.global.f32 	%f8, [%rd10+24];
	cvt.f64.f32 	%fd12, %f8;
	add.s64 	%rd14, %rd8, %rd11;
	ld.global.f32 	%f9, [%rd14];
	cvt.f64.f32 	%fd13, %f9;
	mul.f64 	%fd14, %fd13, 0d3FA999999999999A;
	div.rn.f64 	%fd15, %fd14, %fd4;
	add.f64 	%fd16, %fd15, %fd12;
	cvt.rn.f32.f64 	%f10, %fd16;
	st.global.f32 	[%rd10+24], %f10;
	ld.global.f32 	%f11, [%rd10+4];
	cvt.f64.f32 	%fd17, %f11;
	cvt.f64.f32 	%fd18, %f4;
	fma.rn.f64 	%fd19, %fd18, 0d3FA999999999999A, %fd17;
	cvt.rn.f32.f64 	%f12, %fd19;
	st.global.f32 	[%rd10+4], %f12;
	ld.global.f32 	%f13, [%rd10+8];
	cvt.f64.f32 	%fd20, %f13;
	cvt.f64.f32 	%fd21, %f7;
	fma.rn.f64 	%fd22, %fd21, 0d3FA999999999999A, %fd20;
	cvt.rn.f32.f64 	%f14, %fd22;
	st.global.f32 	[%rd10+8], %f14;
	ld.global.f32 	%f15, [%rd10+12];
	cvt.f64.f32 	%fd23, %f15;
	cvt.f64.f32 	%fd24, %f10;
	fma.rn.f64 	%fd25, %fd24, 0d3FA999999999999A, %fd23;
	cvt.rn.f32.f64 	%f16, %fd25;
	st.global.f32 	[%rd10+12], %f16;
$L__BB3_2:
	ret;

}
	// .globl	_Z9initForcePfS_S_i
.visible .entry _Z9initForcePfS_S_i(
	.param .u64 .ptr .align 1 _Z9initForcePfS_S_i_param_0,
	.param .u64 .ptr .align 1 _Z9initForcePfS_S_i_param_1,
	.param .u64 .ptr .align 1 _Z9initForcePfS_S_i_param_2,
	.param .u32 _Z9initForcePfS_S_i_param_3
)
{
	.reg .pred 	%p<2>;
	.reg .b32 	%r<7>;
	.reg .b64 	%rd<11>;

	ld.param.u64 	%rd1, [_Z9initForcePfS_S_i_param_0];
	ld.param.u64 	%rd2, [_Z9initForcePfS_S_i_param_1];
	ld.param.u64 	%rd3, [_Z9initForcePfS_S_i_param_2];
	ld.param.u32 	%r2, [_Z9initForcePfS_S_i_param_3];
	mov.u32 	%r3, %tid.x;
	mov.u32 	%r4, %ntid.x;
	mov.u32 	%r5, %ctaid.x;
	mad.lo.s32 	%r1, %r4, %r5, %r3;
	setp.ge.s32 	%p1, %r1, %r2;
	@%p1 bra 	$L__BB4_2;
	cvta.to.global.u64 	%rd4, %rd1;
	cvta.to.global.u64 	%rd5, %rd2;
	cvta.to.global.u64 	%rd6, %rd3;
	mul.wide.s32 	%rd7, %r1, 4;
	add.s64 	%rd8, %rd4, %rd7;
	mov.b32 	%r6, 0;
	st.global.u32 	[%rd8], %r6;
	add.s64 	%rd9, %rd5, %rd7;
	st.global.u32 	[%rd9], %r6;
	add.s64 	%rd10, %rd6, %rd7;
	st.global.u32 	[%rd10], %r6;
$L__BB4_2:
	ret;

}


// ===== COMPILED SASS (sm_100) =====

	.target	sm_100

	.elftype	@"ET_EXEC"


//--------------------- .note.nv.tkinfo           --------------------------
	.section	.note.nv.tkinfo,"",@"SHT_NOTE"
	.sectionflags	@"SHF_NOTE_NV_TKINFO"
	.tkinfo
        /*0018*/ 	.word	0x00000002
        /*0030*/ 	.string	""
        /*0030*/ 	.string	"ptxas"
        /*0030*/ 	.string	"Cuda compilation tools, release 13.0, V13.0.88"
        /*0030*/ 	.string	"Build cuda_13.0.r13.0/compiler.36424714_0"
        /*0030*/ 	.string	"-arch sm_100 -m 64 "



//--------------------- .note.nv.cuinfo           --------------------------
	.section	.note.nv.cuinfo,"",@"SHT_NOTE"
	.sectionflags	@"SHF_NOTE_NV_CUINFO"
        /*0018*/ 	.short	0x0002
        /*001a*/ 	.short	0x0064
        /*001c*/ 	.short	0x0082
	.zero		2


//--------------------- .nv.info                  --------------------------
	.section	.nv.info,"",@"SHT_CUDA_INFO"
	.align	4


	//----- nvinfo : EIATTR_REGCOUNT
	.align		4
        /*0000*/ 	.byte	0x04, 0x2f
        /*0002*/ 	.short	(.L_10 - .L_9)
	.align		4
.L_9:
        /*0004*/ 	.word	index@(_Z4initjP17curandStateXORWOWi)
        /*0008*/ 	.word	0x0000001f


	//----- nvinfo : EIATTR_FRAME_SIZE
	.align		4
.L_10:
        /*000c*/ 	.byte	0x04, 0x11
        /*000e*/ 	.short	(.L_12 - .L_11)
	.align		4
.L_11:
        /*0010*/ 	.word	index@(_Z4initjP17curandStateXORWOWi)
        /*0014*/ 	.word	0x00000000


	//----- nvinfo : EIATTR_REGCOUNT
	.align		4
.L_12:
        /*0018*/ 	.byte	0x04, 0x2f
        /*001a*/ 	.short	(.L_14 - .L_13)
	.align		4
.L_13:
        /*001c*/ 	.word	index@(_Z7randomsP17curandStateXORWOWPfi)
        /*0020*/ 	.word	0x0000001a


	//----- nvinfo : EIATTR_FRAME_SIZE
	.align		4
.L_14:
        /*0024*/ 	.byte	0x04, 0x11
        /*0026*/ 	.short	(.L_16 - .L_15)
	.align		4
.L_15:
        /*0028*/ 	.word	index@($__internal_5_$__cuda_sm3x_div_rn_noftz_f32_slowpath)
        /*002c*/ 	.word	0x00000000


	//----- nvinfo : EIATTR_FRAME_SIZE
	.align		4
.L_16:
        /*0030*/ 	.byte	0x04, 0x11
        /*0032*/ 	.short	(.L_18 - .L_17)
	.align		4
.L_17:
        /*0034*/ 	.word	index@($__internal_4_$__cuda_sm20_sqrt_rn_f32_slowpath)
        /*0038*/ 	.word	0x00000000


	//----- nvinfo : EIATTR_FRAME_SIZE
	.align		4
.L_18:
        /*003c*/ 	.byte	0x04, 0x11
        /*003e*/ 	.short	(.L_20 - .L_19)
	.align		4
.L_19:
        /*0040*/ 	.word	index@(_Z7randomsP17curandStateXORWOWPfi)
        /*0044*/ 	.word	0x00000000


	//----- nvinfo : EIATTR_REGCOUNT
	.align		4
.L_20:
        /*0048*/ 	.byte	0x04, 0x2f
        /*004a*/ 	.short	(.L_22 - .L_21)
	.align		4
.L_21:
        /*004c*/ 	.word	index@(_Z6forcesPfS_S_S_i)
        /*0050*/ 	.word	0x00000028


	//----- nvinfo : EIATTR_FRAME_SIZE
	.align		4
.L_22:
        /*0054*/ 	.byte	0x04, 0x11
        /*0056*/ 	.short	(.L_24 - .L_23)
	.align		4
.L_23:
        /*0058*/ 	.word	index@($__internal_3_$__cuda_sm3x_div_rn_noftz_f32_slowpath)
        /*005c*/ 	.word	0x00000000


	//----- nvinfo : EIATTR_FRAME_SIZE
	.align		4
.L_24:
        /*0060*/ 	.byte	0x04, 0x11
        /*0062*/ 	.short	(.L_26 - .L_25)
	.align		4
.L_25:
        /*0064*/ 	.word	index@($__internal_2_$__cuda_sm20_sqrt_rn_f32_slowpath)
        /*0068*/ 	.word	0x00000000


	//----- nvinfo : EIATTR_FRAME_SIZE
	.align		4
.L_26:
        /*006c*/ 	.byte	0x04, 0x11
        /*006e*/ 	.short	(.L_28 - .L_27)
	.align		4
.L_27:
        /*0070*/ 	.word	index@($__internal_1_$__cuda_sm20_div_rn_f64_full)
        /*0074*/ 	.word	0x00000000


	//----- nvinfo : EIATTR_FRAME_SIZE
	.align		4
.L_28:
        /*0078*/ 	.byte	0x04, 0x11
        /*007a*/ 	.short	(.L_30 - .L_29)
	.align		4
.L_29:
        /*007c*/ 	.word	index@(_Z6forcesPfS_S_S_i)
        /*0080*/ 	.word	0x00000000


	//----- nvinfo : EIATTR_REGCOUNT
	.align		4
.L_30:
        /*0084*/ 	.byte	0x04, 0x2f
        /*0086*/ 	.short	(.L_32 - .L_31)
	.align		4
.L_31:
        /*0088*/ 	.word	index@(_Z6updatePfS_S_S_i)
        /*008c*/ 	.word	0x00000020


	//----- nvinfo : EIATTR_FRAME_SIZE
	.align		4
.L_32:
        /*0090*/ 	.byte	0x04, 0x11
        /*0092*/ 	.short	(.L_34 - .L_33)
	.align		4
.L_33:
        /*0094*/ 	.word	index@($__internal_0_$__cuda_sm20_div_rn_f64_full)
        /*0098*/ 	.word	0x00000000


	//----- nvinfo : EIATTR_FRAME_SIZE
	.align		4
.L_34:
        /*009c*/ 	.byte	0x04, 0x11
        /*009e*/ 	.short	(.L_36 - .L_35)
	.align		4
.L_35:
        /*00a0*/ 	.word	index@(_Z6updatePfS_S_S_i)
        /*00a4*/ 	.word	0x00000000


	//----- nvinfo : EIATTR_REGCOUNT
	.align		4
.L_36:
        /*00a8*/ 	.byte	0x04, 0x2f
        /*00aa*/ 	.short	(.L_38 - .L_37)
	.align		4
.L_37:
        /*00ac*/ 	.word	index@(_Z9initForcePfS_S_i)
        /*00b0*/ 	.word	0x0000000c


	//----- nvinfo : EIATTR_FRAME_SIZE
	.align		4
.L_38:
        /*00b4*/ 	.byte	0x04, 0x11
        /*00b6*/ 	.short	(.L_40 - .L_39)
	.align		4
.L_39:
        /*00b8*/ 	.word	index@(_Z9initForcePfS_S_i)
        /*00bc*/ 	.word	0x00000000


	//----- nvinfo : EIATTR_MIN_STACK_SIZE
	.align		4
.L_40:
        /*00c0*/ 	.byte	0x04, 0x12
        /*00c2*/ 	.short	(.L_42 - .L_41)
	.align		4
.L_41:
        /*00c4*/ 	.word	index@(_Z9initForcePfS_S_i)
        /*00c8*/ 	.word	0x00000000


	//----- nvinfo : EIATTR_MIN_STACK_SIZE
	.align		4
.L_42:
        /*00cc*/ 	.byte	0x04, 0x12
        /*00ce*/ 	.short	(.L_44 - .L_43)
	.align		4
.L_43:
        /*00d0*/ 	.word	index@(_Z6updatePfS_S_S_i)
        /*00d4*/ 	.word	0x00000000


	//----- nvinfo : EIATTR_MIN_STACK_SIZE
	.align		4
.L_44:
        /*00d8*/ 	.byte	0x04, 0x12
        /*00da*/ 	.short	(.L_46 - .L_45)
	.align		4
.L_45:
        /*00dc*/ 	.word	index@(_Z6forcesPfS_S_S_i)
        /*00e0*/ 	.word	0x00000000


	//----- nvinfo : EIATTR_MIN_STACK_SIZE
	.align		4
.L_46:
        /*00e4*/ 	.byte	0x04, 0x12
        /*00e6*/ 	.short	(.L_48 - .L_47)
	.align		4
.L_47:
        /*00e8*/ 	.word	index@(_Z7randomsP17curandStateXORWOWPfi)
        /*00ec*/ 	.word	0x00000000


	//----- nvinfo : EIATTR_MIN_STACK_SIZE
	.align		4
.L_48:
        /*00f0*/ 	.byte	0x04, 0x12
        /*00f2*/ 	.short	(.L_50 - .L_49)
	.align		4
.L_49:
        /*00f4*/ 	.word	index@(_Z4initjP17curandStateXORWOWi)
        /*00f8*/ 	.word	0x00000000
.L_50:


//--------------------- .nv.compat                --------------------------
	.section	.nv.compat,"",@"SHT_CUDA_COMPAT_INFO"
	.align	4
        /*0000*/ 	.byte	0x02, 0x09, 0x00, 0x00, 0x02, 0x02, 0x01, 0x00, 0x02, 0x05, 0x05, 0x00, 0x03, 0x07, 0x01, 0x01
        /*0010*/ 	.byte	0x02, 0x03, 0x00, 0x00, 0x02, 0x06, 0x01, 0x00, 0x04, 0x0b, 0x08, 0x00, 0x01, 0x00, 0x00, 0x00
        /*0020*/ 	.byte	0x00, 0x00, 0x00, 0x00


//--------------------- .nv.info._Z9initForcePfS_S_i --------------------------
	.section	.nv.info._Z9initForcePfS_S_i,"",@"SHT_CUDA_INFO"
	.sectionflags	@""
	.align	4


	//----- nvinfo : EIATTR_CUDA_API_VERSION
	.align		4
        /*0000*/ 	.byte	0x04, 0x37
        /*0002*/ 	.short	(.L_52 - .L_51)
.L_51:
        /*0004*/ 	.word	0x00000082


	//----- nvinfo : EIATTR_KPARAM_INFO
	.align		4
.L_52:
        /*0008*/ 	.byte	0x04, 0x17
        /*000a*/ 	.short	(.L_54 - .L_53)
.L_53:
        /*000c*/ 	.word	0x00000000
        /*0010*/ 	.short	0x0003
        /*0012*/ 	.short	0x0018
        /*0014*/ 	.byte	0x00, 0xf0, 0x11, 0x00


	//----- nvinfo : EIATTR_KPARAM_INFO
	.align		4
.L_54:
        /*0018*/ 	.byte	0x04, 0x17
        /*001a*/ 	.short	(.L_56 - .L_55)
.L_55:
        /*001c*/ 	.word	0x00000000
        /*0020*/ 	.short	0x0002
        /*0022*/ 	.short	0x0010
        /*0024*/ 	.byte	0x00, 0xf5, 0x21, 0x00


	//----- nvinfo : EIATTR_KPARAM_INFO
	.align		4
.L_56:
        /*0028*/ 	.byte	0x04, 0x17
        /*002a*/ 	.short	(.L_58 - .L_57)
.L_57:
        /*002c*/ 	.word	0x00000000
        /*0030*/ 	.short	0x0001
        /*0032*/ 	.short	0x0008
        /*0034*/ 	.byte	0x00, 0xf5, 0x21, 0x00


	//----- nvinfo : EIATTR_KPARAM_INFO
	.align		4
.L_58:
        /*0038*/ 	.byte	0x04, 0x17
        /*003a*/ 	.short	(.L_60 - .L_59)
.L_59:
        /*003c*/ 	.word	0x00000000
        /*0040*/ 	.short	0x0000
        /*0042*/ 	.short	0x0000
        /*0044*/ 	.byte	0x00, 0xf5, 0x21, 0x00


	//----- nvinfo : EIATTR_SPARSE_MMA_MASK
	.align		4
.L_60:
        /*0048*/ 	.byte	0x03, 0x50
        /*004a*/ 	.short	0x0000


	//----- nvinfo : EIATTR_MAXREG_COUNT
	.align		4
        /*004c*/ 	.byte	0x03, 0x1b
        /*004e*/ 	.short	0x00ff


	//----- nvinfo : EIATTR_MERCURY_ISA_VERSION
	.align		4
        /*0050*/ 	.byte	0x03, 0x5f
        /*0052*/ 	.short	0x0101


	//----- nvinfo : EIATTR_VRC_CTA_INIT_COUNT
	.align		4
        /*0054*/ 	.byte	0x02, 0x4a
	.zero		1
	.zero		1


	//----- nvinfo : EIATTR_EXIT_INSTR_OFFSETS
	.align		4
        /*0058*/ 	.byte	0x04, 0x1c
        /*005a*/ 	.short	(.L_62 - .L_61)


	//   ....[0]....
.L_61:
        /*005c*/ 	.word	0x00000070


	//   ....[1]....
        /*0060*/ 	.word	0x00000120


	//----- nvinfo : EIATTR_CBANK_PARAM_SIZE
	.align		4
.L_62:
        /*0064*/ 	.byte	0x03, 0x19
        /*0066*/ 	.short	0x001c


	//----- nvinfo : EIATTR_PARAM_CBANK
	.align		4
        /*0068*/ 	.byte	0x04, 0x0a
        /*006a*/ 	.short	(.L_64 - .L_63)
	.align		4
.L_63:
        /*006c*/ 	.word	index@(.nv.constant0._Z9initForcePfS_S_i)
        /*0070*/ 	.short	0x0380
        /*0072*/ 	.short	0x001c


	//----- nvinfo : EIATTR_SW_WAR
	.align		4
.L_64:
        /*0074*/ 	.byte	0x04, 0x36
        /*0076*/ 	.short	(.L_66 - .L_65)
.L_65:
        /*0078*/ 	.word	0x00000008
.L_66:


//--------------------- .nv.info._Z6updatePfS_S_S_i --------------------------
	.section	.nv.info._Z6updatePfS_S_S_i,"",@"SHT_CUDA_INFO"
	.sectionflags	@""
	.align	4


	//----- nvinfo : EIATTR_CUDA_API_VERSION
	.align		4
        /*0000*/ 	.byte	0x04, 0x37
        /*0002*/ 	.short	(.L_68 - .L_67)
.L_67:
        /*0004*/ 	.word	0x00000082


	//----- nvinfo : EIATTR_KPARAM_INFO
	.align		4
.L_68:
        /*0008*/ 	.byte	0x04, 0x17
        /*000a*/ 	.short	(.L_70 - .L_69)
.L_69:
        /*000c*/ 	.word	0x00000000
        /*0010*/ 	.short	0x0004
        /*0012*/ 	.short	0x0020
        /*0014*/ 	.byte	0x00, 0xf0, 0x11, 0x00


	//----- nvinfo : EIATTR_KPARAM_INFO
	.align		4
.L_70:
        /*0018*/ 	.byte	0x04, 0x17
        /*001a*/ 	.short	(.L_72 - .L_71)
.L_71:
        /*001c*/ 	.word	0x00000000
        /*0020*/ 	.short	0x0003
        /*0022*/ 	.short	0x0018
        /*0024*/ 	.byte	0x00, 0xf5, 0x21, 0x00


	//----- nvinfo : EIATTR_KPARAM_INFO
	.align		4
.L_72:
        /*0028*/ 	.byte	0x04, 0x17
        /*002a*/ 	.short	(.L_74 - .L_73)
.L_73:
        /*002c*/ 	.word	0x00000000
        /*0030*/ 	.short	0x0002
        /*0032*/ 	.short	0x0010
        /*0034*/ 	.byte	0x00, 0xf5, 0x21, 0x00


	//----- nvinfo : EIATTR_KPARAM_INFO
	.align		4
.L_74:
        /*0038*/ 	.byte	0x04, 0x17
        /*003a*/ 	.short	(.L_76 - .L_75)
.L_75:
        /*003c*/ 	.word	0x00000000
        /*0040*/ 	.short	0x0001
        /*0042*/ 	.short	0x0008
        /*0044*/ 	.byte	0x00, 0xf5, 0x21, 0x00


	//----- nvinfo : EIATTR_KPARAM_INFO
	.align		4
.L_76:
        /*0048*/ 	.byte	0x04, 0x17
        /*004a*/ 	.short	(.L_78 - .L_77)
.L_77:
        /*004c*/ 	.word	0x00000000
        /*0050*/ 	.short	0x0000
        /*0052*/ 	.short	0x0000
        /*0054*/ 	.byte	0x00, 0xf5, 0x21, 0x00


	//----- nvinfo : EIATTR_SPARSE_MMA_MASK
	.align		4
.L_78:
        /*0058*/ 	.byte	0x03, 0x50
        /*005a*/ 	.short	0x0000


	//----- nvinfo : EIATTR_MAXREG_COUNT
	.align		4
        /*005c*/ 	.byte	0x03, 0x1b
        /*005e*/ 	.short	0x00ff


	//----- nvinfo : EIATTR_MERCURY_ISA_VERSION
	.align		4
        /*0060*/ 	.byte	0x03, 0x5f
        /*0062*/ 	.short	0x0101


	//----- nvinfo : EIATTR_VRC_CTA_INIT_COUNT
	.align		4
        /*0064*/ 	.byte	0x02, 0x4a
	.zero		1
	.zero		1


	//----- nvinfo : EIATTR_EXIT_INSTR_OFFSETS
	.align		4
        /*0068*/ 	.byte	0x04, 0x1c
        /*006a*/ 	.short	(.L_80 - .L_79)


	//   ....[0]....
.L_79:
        /*006c*/ 	.word	0x00000070


	//   ....[1]....
        /*0070*/ 	.word	0x000008b0


	//----- nvinfo : EIATTR_CRS_STACK_SIZE
	.align		4
.L_80:
        /*0074*/ 	.byte	0x04, 0x1e
        /*0076*/ 	.short	(.L_82 - .L_81)
.L_81:
        /*0078*/ 	.word	0x00000000


	//----- nvinfo : EIATTR_CBANK_PARAM_SIZE
	.align		4
.L_82:
        /*007c*/ 	.byte	0x03, 0x19
        /*007e*/ 	.short	0x0024


	//----- nvinfo : EIATTR_PARAM_CBANK
	.align		4
        /*0080*/ 	.byte	0x04, 0x0a
        /*0082*/ 	.short	(.L_84 - .L_83)
	.align		4
.L_83:
        /*0084*/ 	.word	index@(.nv.constant0._Z6updatePfS_S_S_i)
        /*0088*/ 	.short	0x0380
        /*008a*/ 	.short	0x0024


	//----- nvinfo : EIATTR_SW_WAR
	.align		4
.L_84:
        /*008c*/ 	.byte	0x04, 0x36
        /*008e*/ 	.short	(.L_86 - .L_85)
.L_85:
        /*0090*/ 	.word	0x00000008
.L_86:


//--------------------- .nv.info._Z6forcesPfS_S_S_i --------------------------
	.section	.nv.info._Z6forcesPfS_S_S_i,"",@"SHT_CUDA_INFO"
	.sectionflags	@""
	.align	4


	//----- nvinfo : EIATTR_CUDA_API_VERSION
	.align		4
        /*0000*/ 	.byte	0x04, 0x37
        /*0002*/ 	.short	(.L_88 - .L_87)
.L_87:
        /*0004*/ 	.word	0x00000082


	//----- nvinfo : EIATTR_KPARAM_INFO
	.align		4
.L_88:
        /*0008*/ 	.byte	0x04, 0x17
        /*000a*/ 	.short	(.L_90 - .L_89)
.L_89:
        /*000c*/ 	.word	0x00000000
        /*0010*/ 	.short	0x0004
        /*0012*/ 	.short	0x0020
        /*0014*/ 	.byte	0x00, 0xf0, 0x11, 0x00


	//----- nvinfo : EIATTR_KPARAM_INFO
	.align		4
.L_90:
        /*0018*/ 	.byte	0x04, 0x17
        /*001a*/ 	.short	(.L_92 - .L_91)
.L_91:
        /*001c*/ 	.word	0x00000000
        /*0020*/ 	.short	0x0003
        /*0022*/ 	.short	0x0018
        /*0024*/ 	.byte	0x00, 0xf5, 0x21, 0x00


	//----- nvinfo : EIATTR_KPARAM_INFO
	.align		4
.L_92:
        /*0028*/ 	.byte	0x04, 0x17
        /*002a*/ 	.short	(.L_94 - .L_93)
.L_93:
        /*002c*/ 	.word	0x00000000
        /*0030*/ 	.short	0x0002
        /*0032*/ 	.short	0x0010
        /*0034*/ 	.byte	0x00, 0xf5, 0x21, 0x00


	//----- nvinfo : EIATTR_KPARAM_INFO
	.align		4
.L_94:
        /*0038*/ 	.byte	0x04, 0x17
        /*003a*/ 	.short	(.L_96 - .L_95)
.L_95:
        /*003c*/ 	.word	0x00000000
        /*0040*/ 	.short	0x0001
        /*0042*/ 	.short	0x0008
        /*0044*/ 	.byte	0x00, 0xf5, 0x21, 0x00


	//----- nvinfo : EIATTR_KPARAM_INFO
	.align		4
.L_96:
        /*0048*/ 	.byte	0x04, 0x17
        /*004a*/ 	.short	(.L_98 - .L_97)
.L_97:
        /*004c*/ 	.word	0x00000000
        /*0050*/ 	.short	0x0000
        /*0052*/ 	.short	0x0000
        /*0054*/ 	.byte	0x00, 0xf5, 0x21, 0x00


	//----- nvinfo : EIATTR_SPARSE_MMA_MASK
	.align		4
.L_98:
        /*0058*/ 	.byte	0x03, 0x50
        /*005a*/ 	.short	0x0000


	//----- nvinfo : EIATTR_MAXREG_COUNT
	.align		4
        /*005c*/ 	.byte	0x03, 0x1b
        /*005e*/ 	.short	0x00ff


	//----- nvinfo : EIATTR_MERCURY_ISA_VERSION
	.align		4
        /*0060*/ 	.byte	0x03, 0x5f
        /*0062*/ 	.short	0x0101


	//----- nvinfo : EIATTR_VRC_CTA_INIT_COUNT
	.align		4
        /*0064*/ 	.byte	0x02, 0x4a
	.zero		1
	.zero		1


	//----- nvinfo : EIATTR_EXIT_INSTR_OFFSETS
	.align		4
        /*0068*/ 	.byte	0x04, 0x1c
        /*006a*/ 	.short	(.L_100 - .L_99)


	//   ....[0]....
.L_99:
        /*006c*/ 	.word	0x00000060


	//   ....[1]....
        /*0070*/ 	.word	0x00001540


	//   ....[2]....
        /*0074*/ 	.word	0x00001740


	//   ....[3]....
        /*0078*/ 	.word	0x00001f50


	//----- nvinfo : EIATTR_CRS_STACK_SIZE
	.align		4
.L_100:
        /*007c*/ 	.byte	0x04, 0x1e
        /*007e*/ 	.short	(.L_102 - .L_101)
.L_101:
        /*0080*/ 	.word	0x00000000


	//----- nvinfo : EIATTR_CBANK_PARAM_SIZE
	.align		4
.L_102:
        /*0084*/ 	.byte	0x03, 0x19
        /*0086*/ 	.short	0x0024


	//----- nvinfo : EIATTR_PARAM_CBANK
	.align		4
        /*0088*/ 	.byte	0x04, 0x0a
        /*008a*/ 	.short	(.L_104 - .L_103)
	.align		4
.L_103:
        /*008c*/ 	.word	index@(.nv.constant0._Z6forcesPfS_S_S_i)
        /*0090*/ 	.short	0x0380
        /*0092*/ 	.short	0x0024


	//----- nvinfo : EIATTR_SW_WAR
	.align		4
.L_104:
        /*0094*/ 	.byte	0x04, 0x36
        /*0096*/ 	.short	(.L_106 - .L_105)
.L_105:
        /*0098*/ 	.word	0x00000008
.L_106:


//--------------------- .nv.info._Z7randomsP17curandStateXORWOWPfi --------------------------
	.section	.nv.info._Z7randomsP17curandStateXORWOWPfi,"",@"SHT_CUDA_INFO"
	.sectionflags	@""
	.align	4


	//----- nvinfo : EIATTR_CUDA_API_VERSION
	.align		4
        /*0000*/ 	.byte	0x04, 0x37
        /*0002*/ 	.short	(.L_108 - .L_107)
.L_107:
        /*0004*/ 	.word	0x00000082


	//----- nvinfo : EIATTR_KPARAM_INFO
	.align		4
.L_108:
        /*0008*/ 	.byte	0x04, 0x17
        /*000a*/ 	.short	(.L_110 - .L_109)
.L_109:
        /*000c*/ 	.word	0x00000000
        /*0010*/ 	.short	0x0002
        /*0012*/ 	.short	0x0010
        /*0014*/ 	.byte	0x00, 0xf0, 0x11, 0x00


	//----- nvinfo : EIATTR_KPARAM_INFO
	.align		4
.L_110:
        /*0018*/ 	.byte	0x04, 0x17
        /*001a*/ 	.short	(.L_112 - .L_111)
.L_111:
        /*001c*/ 	.word	0x00000000
        /*0020*/ 	.short	0x0001
        /*0022*/ 	.short	0x0008
        /*0024*/ 	.byte	0x00, 0xf5, 0x21, 0x00


	//----- nvinfo : EIATTR_KPARAM_INFO
	.align		4
.L_112:
        /*0028*/ 	.byte	0x04, 0x17
        /*002a*/ 	.short	(.L_114 - .L_113)
.L_113:
        /*002c*/ 	.word	0x00000000
        /*0030*/ 	.short	0x0000
        /*0032*/ 	.short	0x0000
        /*0034*/ 	.byte	0x00, 0xf5, 0x21, 0x00


	//----- nvinfo : EIATTR_SPARSE_MMA_MASK
	.align		4
.L_114:
        /*0038*/ 	.byte	0x03, 0x50
        /*003a*/ 	.short	0x0000


	//----- nvinfo : EIATTR_MAXREG_COUNT
	.align		4
        /*003c*/ 	.byte	0x03, 0x1b
        /*003e*/ 	.short	0x00ff


	//----- nvinfo : EIATTR_MERCURY_ISA_VERSION
	.align		4
        /*0040*/ 	.byte	0x03, 0x5f
        /*0042*/ 	.short	0x0101


	//----- nvinfo : EIATTR_VRC_CTA_INIT_COUNT
	.align		4
        /*0044*/ 	.byte	0x02, 0x4a
	.zero		1
	.zero		1


	//----- nvinfo : EIATTR_EXIT_INSTR_OFFSETS
	.align		4
        /*0048*/ 	.byte	0x04, 0x1c
        /*004a*/ 	.short	(.L_116 - .L_115)


	//   ....[0]....
.L_115:
        /*004c*/ 	.word	0x00000080


	//   ....[1]....
        /*0050*/ 	.word	0x00000f00


	//----- nvinfo : EIATTR_CRS_STACK_SIZE
	.align		4
.L_116:
        /*0054*/ 	.byte	0x04, 0x1e
        /*0056*/ 	.short	(.L_118 - .L_117)
.L_117:
        /*0058*/ 	.word	0x00000000


	//----- nvinfo : EIATTR_CBANK_PARAM_SIZE
	.align		4
.L_118:
        /*005c*/ 	.byte	0x03, 0x19
        /*005e*/ 	.short	0x0014


	//----- nvinfo : EIATTR_PARAM_CBANK
	.align		4
        /*0060*/ 	.byte	0x04, 0x0a
        /*0062*/ 	.short	(.L_120 - .L_119)
	.align		4
.L_119:
        /*0064*/ 	.word	index@(.nv.constant0._Z7randomsP17curandStateXORWOWPfi)
        /*0068*/ 	.short	0x0380
        /*006a*/ 	.short	0x0014


	//----- nvinfo : EIATTR_SW_WAR
	.align		4
.L_120:
        /*006c*/ 	.byte	0x04, 0x36
        /*006e*/ 	.short	(.L_122 - .L_121)
.L_121:
        /*0070*/ 	.word	0x00000008
.L_122:


//--------------------- .nv.info._Z4initjP17curandStateXORWOWi --------------------------
	.section	.nv.info._Z4initjP17curandStateXORWOWi,"",@"SHT_CUDA_INFO"
	.sectionflags	@""
	.align	4


	//----- nvinfo : EIATTR_CUDA_API_VERSION
	.align		4
        /*0000*/ 	.byte	0x04, 0x37
        /*0002*/ 	.short	(.L_124 - .L_123)
.L_123:
        /*0004*/ 	.word	0x00000082


	//----- nvinfo : EIATTR_KPARAM_INFO
	.align		4
.L_124:
        /*0008*/ 	.byte	0x04, 0x17
        /*000a*/ 	.short	(.L_126 - .L_125)
.L_125:
        /*000c*/ 	.word	0x00000000
        /*0010*/ 	.short	0x0002
        /*0012*/ 	.short	0x0010
        /*0014*/ 	.byte	0x00, 0xf0, 0x11, 0x00


	//----- nvinfo : EIATTR_KPARAM_INFO
	.align		4
.L_126:
        /*0018*/ 	.byte	0x04, 0x17
        /*001a*/ 	.short	(.L_128 - .L_127)
.L_127:
        /*001c*/ 	.word	0x00000000
        /*0020*/ 	.short	0x0001
        /*0022*/ 	.short	0x0008
        /*0024*/ 	.byte	0x00, 0xf5, 0x21, 0x00


	//----- nvinfo : EIATTR_KPARAM_INFO
	.align		4
.L_128:
        /*0028*/ 	.byte	0x04, 0x17
        /*002a*/ 	.short	(.L_130 - .L_129)
.L_129:
        /*002c*/ 	.word	0x00000000
        /*0030*/ 	.short	0x0000
        /*0032*/ 	.short	0x0000
        /*0034*/ 	.byte	0x00, 0xf0, 0x11, 0x00


	//----- nvinfo : EIATTR_SPARSE_MMA_MASK
	.align		4
.L_130:
        /*0038*/ 	.byte	0x03, 0x50
        /*003a*/ 	.short	0x0000


	//----- nvinfo : EIATTR_MAXREG_COUNT
	.align		4
        /*003c*/ 	.byte	0x03, 0x1b
        /*003e*/ 	.short	0x00ff


	//----- nvinfo : EIATTR_MERCURY_ISA_VERSION
	.align		4
        /*0040*/ 	.byte	0x03, 0x5f
        /*0042*/ 	.short	0x0101


	//----- nvinfo : EIATTR_VRC_CTA_INIT_COUNT
	.align		4
        /*0044*/ 	.byte	0x02, 0x4a
	.zero		1
	.zero		1


	//----- nvinfo : EIATTR_EXIT_INSTR_OFFSETS
	.align		4
        /*0048*/ 	.byte	0x04, 0x1c
        /*004a*/ 	.short	(.L_132 - .L_131)


	//   ....[0]....
.L_131:
        /*004c*/ 	.word	0x00000070


	//   ....[1]....
        /*0050*/ 	.word	0x00000ee0


	//----- nvinfo : EIATTR_CRS_STACK_SIZE
	.align		4
.L_132:
        /*0054*/ 	.byte	0x04, 0x1e
        /*0056*/ 	.short	(.L_134 - .L_133)
.L_133:
        /*0058*/ 	.word	0x00000000


	//----- nvinfo : EIATTR_CBANK_PARAM_SIZE
	.align		4
.L_134:
        /*005c*/ 	.byte	0x03, 0x19
        /*005e*/ 	.short	0x0014


	//----- nvinfo : EIATTR_PARAM_CBANK
	.align		4
        /*0060*/ 	.byte	0x04, 0x0a
        /*0062*/ 	.short	(.L_136 - .L_135)
	.align		4
.L_135:
        /*0064*/ 	.word	index@(.nv.constant0._Z4initjP17curandStateXORWOWi)
        /*0068*/ 	.short	0x0380
        /*006a*/ 	.short	0x0014


	//----- nvinfo : EIATTR_SW_WAR
	.align		4
.L_136:
        /*006c*/ 	.byte	0x04, 0x36
        /*006e*/ 	.short	(.L_138 - .L_137)
.L_137:
        /*0070*/ 	.word	0x00000008
.L_138:


//--------------------- .nv.callgraph             --------------------------
	.section	.nv.callgraph,"",@"SHT_CUDA_CALLGRAPH"
	.align	4
	.sectionentsize	8
	.align		4
        /*0000*/ 	.word	0x00000000
	.align		4
        /*0004*/ 	.word	0xffffffff
	.align		4
        /*0008*/ 	.word	0x00000000
	.align		4
        /*000c*/ 	.word	0xfffffffe
	.align		4
        /*0010*/ 	.word	0x00000000
	.align		4
        /*0014*/ 	.word	0xfffffffd
	.align		4
        /*0018*/ 	.word	0x00000000
	.align		4
        /*001c*/ 	.word	0xfffffffc


//--------------------- .nv.constant4             --------------------------
	.section	.nv.constant4,"a",@progbits
	.align	8
	.align		8
.nv.constant4:
        /*0000*/ 	.dword	precalc_xorwow_matrix
	.align		8
        /*0008*/ 	.dword	precalc_xorwow_offset_matrix
	.align		8
        /*0010*/ 	.dword	mrg32k3aM1
	.align		8
        /*0018*/ 	.dword	mrg32k3aM2
	.align		8
        /*0020*/ 	.dword	mrg32k3aM1SubSeq
	.align		8
        /*0028*/ 	.dword	mrg32k3aM2SubSeq
	.align		8
        /*0030*/ 	.dword	mrg32k3aM1Seq
	.align		8
        /*0038*/ 	.dword	mrg32k3aM2Seq


//--------------------- .nv.constant3             --------------------------
	.section	.nv.constant3,"a",@progbits
	.align	8
.nv.constant3:
	.type		__cr_lgamma_table,@object
	.size		__cr_lgamma_table,(.L_8 - __cr_lgamma_table)
__cr_lgamma_table:
        /*0000*/ 	.byte	0x00, 0x00, 0x00, 0x00, 0x00, 0x00, 0x00, 0x00, 0x00, 0x00, 0x00, 0x00, 0x00, 0x00, 0x00, 0x00
        /*0010*/ 	.byte	0xef, 0x39, 0xfa, 0xfe, 0x42, 0x2e, 0xe6, 0x3f, 0x02, 0x20, 0x2a, 0xfa, 0x0b, 0xab, 0xfc, 0x3f
        /*0020*/ 	.byte	0xf9, 0x2c, 0x92, 0x7c, 0xa7, 0x6c, 0x09, 0x40, 0xc9, 0x79, 0x44, 0x3c, 0x64, 0x26, 0x13, 0x40
        /*0030*/ 	.byte	0xca, 0x01, 0xcf, 0x3a, 0x27, 0x51, 0x1a, 0x40, 0x30, 0xcc, 0x2d, 0xf3, 0xe1, 0x0c, 0x21, 0x40
        /*0040*/ 	.byte	0x0d, 0xb7, 0xfc, 0x82, 0x8e, 0x35, 0x25, 0x40
.L_8:


//--------------------- .text._Z9initForcePfS_S_i --------------------------
	.section	.text._Z9initForcePfS_S_i,"ax",@progbits
	.align	128
        .global         _Z9initForcePfS_S_i
        .type           _Z9initForcePfS_S_i,@function
        .size           _Z9initForcePfS_S_i,(.L_x_125 - _Z9initForcePfS_S_i)
        .other          _Z9initForcePfS_S_i,@"STO_CUDA_ENTRY STV_DEFAULT"
_Z9initForcePfS_S_i:
.text._Z9initForcePfS_S_i:
[----:B------:R-:W-:Y:S01]  /*0000*/  LDC R1, c[0x0][0x37c] ;  /* 0x0000df00ff017b82 */ /* 0x000fe20000000800 */
[----:B------:R-:W0:Y:S01]  /*0010*/  S2R R9, SR_TID.X ;  /* 0x0000000000097919 */ /* 0x000e220000002100 */
[----:B------:R-:W0:Y:S01]  /*0020*/  LDCU UR4, c[0x0][0x360] ;  /* 0x00006c00ff0477ac */ /* 0x000e220008000800 */
[----:B------:R-:W0:Y:S01]  /*0030*/  S2R R0, SR_CTAID.X ;  /* 0x0000000000007919 */ /* 0x000e220000002500 */
[----:B------:R-:W1:Y:S01]  /*0040*/  LDCU UR5, c[0x0][0x398] ;  /* 0x00007300ff0577ac */ /* 0x000e620008000800 */
[----:B0-----:R-:W-:-:S05]  /*0050*/  IMAD R9, R0, UR4, R9 ;  /* 0x0000000400097c24 */ /* 0x001fca000f8e0209 */
[----:B-1----:R-:W-:-:S13]  /*0060*/  ISETP.GE.AND P0, PT, R9, UR5, PT ;  /* 0x0000000509007c0c */ /* 0x002fda000bf06270 */
[----:B------:R-:W-:Y:S05]  /*0070*/  @P0 EXIT ;  /* 0x000000000000094d */ /* 0x000fea0003800000 */
[----:B------:R-:W0:Y:S01]  /*0080*/  LDC.64 R2, c[0x0][0x380] ;  /* 0x0000e000ff027b82 */ /* 0x000e220000000a00 */
[----:B------:R-:W1:Y:S07]  /*0090*/  LDCU.64 UR4, c[0x0][0x358] ;  /* 0x00006b00ff0477ac */ /* 0x000e6e0008000a00 */
[----:B------:R-:W2:Y:S08]  /*00a0*/  LDC.64 R4, c[0x0][0x388] ;  /* 0x0000e200ff047b82 */ /* 0x000eb00000000a00 */
[----:B------:R-:W3:Y:S01]  /*00b0*/  LDC.64 R6, c[0x0][0x390] ;  /* 0x0000e400ff067b82 */ /* 0x000ee20000000a00 */
[----:B0-----:R-:W-:-:S05]  /*00c0*/  IMAD.WIDE R2, R9, 0x4, R2 ;  /* 0x0000000409027825 */ /* 0x001fca00078e0202 */
[----:B-1----:R-:W-:Y:S01]  /*00d0*/  STG.E desc[UR4][R2.64], RZ ;  /* 0x000000ff02007986 */ /* 0x002fe2000c101904 */
[----:B--2---:R-:W-:-:S05]  /*00e0*/  IMAD.WIDE R4, R9, 0x4, R4 ;  /* 0x0000000409047825 */ /* 0x004fca00078e0204 */
[----:B------:R-:W-:Y:S01]  /*00f0*/  STG.E desc[UR4][R4.64], RZ ;  /* 0x000000ff04007986 */ /* 0x000fe2000c101904 */
[----:B---3--:R-:W-:-:S05]  /*0100*/  IMAD.WIDE R6, R9, 0x4, R6 ;  /* 0x0000000409067825 */ /* 0x008fca00078e0206 */
[----:B------:R-:W-:Y:S01]  /*0110*/  STG.E desc[UR4][R6.64], RZ ;  /* 0x000000ff06007986 */ /* 0x000fe2000c101904 */
[----:B------:R-:W-:Y:S05]  /*0120*/  EXIT ;  /* 0x000000000000794d */ /* 0x000fea0003800000 */
.L_x_0:
[----:B------:R-:W-:-:S00]  /*0130*/  BRA `(.L_x_0) ;  /* 0xfffffffc00fc7947 */ /* 0x000fc0000383ffff */
[----:B------:R-:W-:-:S00]  /*0140*/  NOP ;  /* 0x0000000000007918 */ /* 0x000fc00000000000 */
        /* <DEDUP_REMOVED lines=11> */
.L_x_125:


//--------------------- .text._Z6updatePfS_S_S_i  --------------------------
	.section	.text._Z6updatePfS_S_S_i,"ax",@progbits
	.align	128
        .global         _Z6updatePfS_S_S_i
        .type           _Z6updatePfS_S_S_i,@function
        .size           _Z6updatePfS_S_S_i,(.L_x_119 - _Z6updatePfS_S_S_i)
        .other          _Z6updatePfS_S_S_i,@"STO_CUDA_ENTRY STV_DEFAULT"
_Z6updatePfS_S_S_i:
.text._Z6updatePfS_S_S_i:
        /* <DEDUP_REMOVED lines=9> */
[----:B------:R-:W1:Y:S01]  /*0090*/  LDCU.64 UR4, c[0x0][0x358] ;  /* 0x00006b00ff0477ac */ /* 0x000e620008000a00 */
[----:B------:R-:W-:-:S04]  /*00a0*/  IMAD R5, R3, 0x7, RZ ;  /* 0x0000000703057824 */ /* 0x000fc800078e02ff */
[----:B0-----:R-:W-:Y:S02]  /*00b0*/  IMAD.WIDE R8, R5, 0x4, R8 ;  /* 0x0000000405087825 */ /* 0x001fe400078e0208 */
[----:B------:R-:W0:Y:S03]  /*00c0*/  LDC.64 R4, c[0x0][0x388] ;  /* 0x0000e200ff047b82 */ /* 0x000e260000000a00 */
[----:B-1----:R-:W2:Y:S04]  /*00d0*/  LDG.E R10, desc[UR4][R8.64] ;  /* 0x00000004080a7981 */ /* 0x002ea8000c1e1900 */
[----:B------:R-:W3:Y:S01]  /*00e0*/  LDG.E R12, desc[UR4][R8.64+0x10] ;  /* 0x00001004080c7981 */ /* 0x000ee2000c1e1900 */
[----:B0-----:R-:W-:-:S05]  /*00f0*/  IMAD.WIDE R4, R3, 0x4, R4 ;  /* 0x0000000403047825 */ /* 0x001fca00078e0204 */
[----:B------:R-:W4:Y:S01]  /*0100*/  LDG.E R0, desc[UR4][R4.64] ;  /* 0x0000000404007981 */ /* 0x000f22000c1e1900 */
[----:B------:R-:W-:Y:S01]  /*0110*/  IMAD.MOV.U32 R14, RZ, RZ, 0x1 ;  /* 0x00000001ff0e7424 */ /* 0x000fe200078e00ff */
[----:B------:R-:W-:Y:S01]  /*0120*/  UMOV UR6, 0x9999999a ;  /* 0x9999999a00067882 */ /* 0x000fe20000000000 */
[----:B------:R-:W-:Y:S01]  /*0130*/  UMOV UR7, 0x3fa99999 ;  /* 0x3fa9999900077882 */ /* 0x000fe20000000000 */
[----:B------:R-:W-:Y:S01]  /*0140*/  BSSY.RECONVERGENT B0, `(.L_x_1) ;  /* 0x0000018000007945 */ /* 0x000fe20003800200 */
[----:B--2---:R-:W0:Y:S08]  /*0150*/  F2F.F64.F32 R10, R10 ;  /* 0x0000000a000a7310 */ /* 0x004e300000201800 */
[----:B0-----:R-:W0:Y:S02]  /*0160*/  MUFU.RCP64H R15, R11 ;  /* 0x0000000b000f7308 */ /* 0x001e240000001800 */
[----:B0-----:R-:W-:-:S08]  /*0170*/  DFMA R6, -R10, R14, 1 ;  /* 0x3ff000000a06742b */ /* 0x001fd0000000010e */
[----:B------:R-:W-:Y:S02]  /*0180*/  DFMA R16, R6, R6, R6 ;  /* 0x000000060610722b */ /* 0x000fe40000000006 */
[----:B----4-:R-:W0:Y:S06]  /*0190*/  F2F.F64.F32 R6, R0 ;  /* 0x0000000000067310 */ /* 0x010e2c0000201800 */
[----:B------:R-:W-:-:S08]  /*01a0*/  DFMA R16, R14, R16, R14 ;  /* 0x000000100e10722b */ /* 0x000fd0000000000e */
[----:B------:R-:W-:Y:S02]  /*01b0*/  DFMA R14, -R10, R16, 1 ;  /* 0x3ff000000a0e742b */ /* 0x000fe40000000110 */
[----:B0-----:R-:W-:-:S06]  /*01c0*/  DMUL R18, R6, UR6 ;  /* 0x0000000606127c28 */ /* 0x001fcc0008000000 */
[----:B------:R-:W-:-:S08]  /*01d0*/  DFMA R14, R16, R14, R16 ;  /* 0x0000000e100e722b */ /* 0x000fd00000000010 */
[----:B------:R-:W-:-:S08]  /*01e0*/  DMUL R4, R18, R14 ;  /* 0x0000000e12047228 */ /* 0x000fd00000000000 */
[----:B------:R-:W-:-:S08]  /*01f0*/  DFMA R6, -R10, R4, R18 ;  /* 0x000000040a06722b */ /* 0x000fd00000000112 */
[----:B------:R-:W-:Y:S01]  /*0200*/  DFMA R4, R14, R6, R4 ;  /* 0x000000060e04722b */ /* 0x000fe20000000004 */
[----:B------:R-:W-:Y:S01]  /*0210*/  FSETP.GEU.AND P1, PT, |R19|, 6.5827683646048100446e-37, PT ;  /* 0x036000001300780b */ /* 0x000fe20003f2e200 */
[----:B---3--:R-:W0:Y:S08]  /*0220*/  F2F.F64.F32 R12, R12 ;  /* 0x0000000c000c7310 */ /* 0x008e300000201800 */
[----:B------:R-:W-:-:S05]  /*0230*/  FFMA R2, RZ, R11, R5 ;  /* 0x0000000bff027223 */ /* 0x000fca0000000005 */
[----:B------:R-:W-:-:S13]  /*0240*/  FSETP.GT.AND P0, PT, |R2|, 1.469367938527859385e-39, PT ;  /* 0x001000000200780b */ /* 0x000fda0003f04200 */
[----:B0-----:R-:W-:Y:S05]  /*0250*/  @P0 BRA P1, `(.L_x_2) ;  /* 0x0000000000180947 */ /* 0x001fea0000800000 */
[----:B------:R-:W-:Y:S01]  /*0260*/  IMAD.MOV.U32 R16, RZ, RZ, R10 ;  /* 0x000000ffff107224 */ /* 0x000fe200078e000a */
[----:B------:R-:W-:Y:S01]  /*0270*/  MOV R4, 0x2a0 ;  /* 0x000002a000047802 */ /* 0x000fe20000000f00 */
[----:B------:R-:W-:-:S07]  /*0280*/  IMAD.MOV.U32 R17, RZ, RZ, R11 ;  /* 0x000000ffff117224 */ /* 0x000fce00078e000b */
[----:B------:R-:W-:Y:S05]  /*0290*/  CALL.REL.NOINC `($__internal_0_$__cuda_sm20_div_rn_f64_full) ;  /* 0x0000000400887944 */ /* 0x000fea0003c00000 */
[----:B------:R-:W-:Y:S02]  /*02a0*/  IMAD.MOV.U32 R4, RZ, RZ, R2 ;  /* 0x000000ffff047224 */ /* 0x000fe400078e0002 */
[----:B------:R-:W-:-:S07]  /*02b0*/  IMAD.MOV.U32 R5, RZ, RZ, R25 ;  /* 0x000000ffff057224 */ /* 0x000fce00078e0019 */
.L_x_2:
[----:B------:R-:W-:Y:S05]  /*02c0*/  BSYNC.RECONVERGENT B0 ;  /* 0x0000000000007941 */ /* 0x000fea0003800200 */
.L_x_1:
[----:B------:R-:W0:Y:S01]  /*02d0*/  LDC.64 R6, c[0x0][0x390] ;  /* 0x0000e400ff067b82 */ /* 0x000e220000000a00 */
[----:B------:R-:W-:Y:S01]  /*02e0*/  DADD R4, R12, R4 ;  /* 0x000000000c047229 */ /* 0x000fe20000000004 */
[----:B------:R-:W2:Y:S09]  /*02f0*/  LDG.E R12, desc[UR4][R8.64+0x14] ;  /* 0x00001404080c7981 */ /* 0x000eb2000c1e1900 */
[----:B------:R-:W1:Y:S01]  /*0300*/  F2F.F32.F64 R5, R4 ;  /* 0x0000000400057310 */ /* 0x000e620000301000 */
[----:B0-----:R-:W-:Y:S01]  /*0310*/  IMAD.WIDE R6, R3, 0x4, R6 ;  /* 0x0000000403067825 */ /* 0x001fe200078e0206 */
[----:B-1----:R0:W-:Y:S04]  /*0320*/  STG.E desc[UR4][R8.64+0x10], R5 ;  /* 0x0000100508007986 */ /* 0x0021e8000c101904 */
[----:B------:R-:W3:Y:S02]  /*0330*/  LDG.E R0, desc[UR4][R6.64] ;  /* 0x0000000406007981 */ /* 0x000ee4000c1e1900 */
[----:B------:R-:W1:Y:S01]  /*0340*/  MUFU.RCP64H R15, R11 ;  /* 0x0000000b000f7308 */ /* 0x000e620000001800 */
[----:B------:R-:W-:-:S06]  /*0350*/  IMAD.MOV.U32 R14, RZ, RZ, 0x1 ;  /* 0x00000001ff0e7424 */ /* 0x000fcc00078e00ff */
[----:B-1----:R-:W-:-:S08]  /*0360*/  DFMA R16, -R10, R14, 1 ;  /* 0x3ff000000a10742b */ /* 0x002fd0000000010e */
[----:B------:R-:W-:-:S08]  /*0370*/  DFMA R16, R16, R16, R16 ;  /* 0x000000101010722b */ /* 0x000fd00000000010 */
[----:B------:R-:W-:Y:S01]  /*0380*/  DFMA R16, R14, R16, R14 ;  /* 0x000000100e10722b */ /* 0x000fe2000000000e */
[----:B------:R-:W-:Y:S01]  /*0390*/  UMOV UR6, 0x9999999a ;  /* 0x9999999a00067882 */ /* 0x000fe20000000000 */
[----:B------:R-:W-:-:S06]  /*03a0*/  UMOV UR7, 0x3fa99999 ;  /* 0x3fa9999900077882 */ /* 0x000fcc0000000000 */
[----:B------:R-:W-:-:S08]  /*03b0*/  DFMA R18, -R10, R16, 1 ;  /* 0x3ff000000a12742b */ /* 0x000fd00000000110 */
[----:B------:R-:W-:Y:S01]  /*03c0*/  DFMA R18, R16, R18, R16 ;  /* 0x000000121012722b */ /* 0x000fe20000000010 */
[----:B------:R-:W-:Y:S01]  /*03d0*/  BSSY.RECONVERGENT B0, `(.L_x_3) ;  /* 0x0000013000007945 */ /* 0x000fe20003800200 */
[----:B---3--:R-:W1:Y:S02]  /*03e0*/  F2F.F64.F32 R14, R0 ;  /* 0x00000000000e7310 */ /* 0x008e640000201800 */
[----:B-1----:R-:W-:-:S08]  /*03f0*/  DMUL R14, R14, UR6 ;  /* 0x000000060e0e7c28 */ /* 0x002fd00008000000 */
[----:B------:R-:W-:-:S08]  /*0400*/  DMUL R6, R18, R14 ;  /* 0x0000000e12067228 */ /* 0x000fd00000000000 */
[----:B------:R-:W-:-:S08]  /*0410*/  DFMA R16, -R10, R6, R14 ;  /* 0x000000060a10722b */ /* 0x000fd0000000010e */
[----:B------:R-:W-:Y:S01]  /*0420*/  DFMA R6, R18, R16, R6 ;  /* 0x000000101206722b */ /* 0x000fe20000000006 */
[----:B------:R-:W-:Y:S01]  /*0430*/  FSETP.GEU.AND P1, PT, |R15|, 6.5827683646048100446e-37, PT ;  /* 0x036000000f00780b */ /* 0x000fe20003f2e200 */
[----:B--2---:R-:W1:Y:S08]  /*0440*/  F2F.F64.F32 R12, R12 ;  /* 0x0000000c000c7310 */ /* 0x004e700000201800 */
[----:B------:R-:W-:-:S05]  /*0450*/  FFMA R2, RZ, R11, R7 ;  /* 0x0000000bff027223 */ /* 0x000fca0000000007 */
[----:B------:R-:W-:-:S13]  /*0460*/  FSETP.GT.AND P0, PT, |R2|, 1.469367938527859385e-39, PT ;  /* 0x001000000200780b */ /* 0x000fda0003f04200 */
[----:B01----:R-:W-:Y:S05]  /*0470*/  @P0 BRA P1, `(.L_x_4) ;  /* 0x0000000000200947 */ /* 0x003fea0000800000 */
[----:B------:R-:W-:Y:S01]  /*0480*/  IMAD.MOV.U32 R18, RZ, RZ, R14 ;  /* 0x000000ffff127224 */ /* 0x000fe200078e000e */
[----:B------:R-:W-:Y:S01]  /*0490*/  MOV R4, 0x4e0 ;  /* 0x000004e000047802 */ /* 0x000fe20000000f00 */
[----:B------:R-:W-:Y:S02]  /*04a0*/  IMAD.MOV.U32 R19, RZ, RZ, R15 ;  /* 0x000000ffff137224 */ /* 0x000fe400078e000f */
[----:B------:R-:W-:Y:S02]  /*04b0*/  IMAD.MOV.U32 R16, RZ, RZ, R10 ;  /* 0x000000ffff107224 */ /* 0x000fe400078e000a */
[----:B------:R-:W-:-:S07]  /*04c0*/  IMAD.MOV.U32 R17, RZ, RZ, R11 ;  /* 0x000000ffff117224 */ /* 0x000fce00078e000b */
[----:B------:R-:W-:Y:S05]  /*04d0*/  CALL.REL.NOINC `($__internal_0_$__cuda_sm20_div_rn_f64_full) ;  /* 0x0000000000f87944 */ /* 0x000fea0003c00000 */
[----:B------:R-:W-:Y:S02]  /*04e0*/  IMAD.MOV.U32 R6, RZ, RZ, R2 ;  /* 0x000000ffff067224 */ /* 0x000fe400078e0002 */
[----:B------:R-:W-:-:S07]  /*04f0*/  IMAD.MOV.U32 R7, RZ, RZ, R25 ;  /* 0x000000ffff077224 */ /* 0x000fce00078e0019 */
.L_x_4:
[----:B------:R-:W-:Y:S05]  /*0500*/  BSYNC.RECONVERGENT B0 ;  /* 0x0000000000007941 */ /* 0x000fea0003800200 */
.L_x_3:
[----:B------:R-:W0:Y:S01]  /*0510*/  LDC.64 R14, c[0x0][0x398] ;  /* 0x0000e600ff0e7b82 */ /* 0x000e220000000a00 */
[----:B------:R-:W-:Y:S01]  /*0520*/  DADD R6, R12, R6 ;  /* 0x000000000c067229 */ /* 0x000fe20000000006 */
[----:B------:R-:W2:Y:S05]  /*0530*/  LDG.E R12, desc[UR4][R8.64+0x18] ;  /* 0x00001804080c7981 */ /* 0x000eaa000c1e1900 */
[----:B------:R-:W1:Y:S02]  /*0540*/  F2F.F32.F64 R27, R6 ;  /* 0x00000006001b7310 */ /* 0x000e640000301000 */
[----:B-1----:R1:W-:Y:S01]  /*0550*/  STG.E desc[UR4][R8.64+0x14], R27 ;  /* 0x0000141b08007986 */ /* 0x0023e2000c101904 */
[----:B0-----:R-:W-:-:S05]  /*0560*/  IMAD.WIDE R2, R3, 0x4, R14 ;  /* 0x0000000403027825 */ /* 0x001fca00078e020e */
[----:B------:R-:W3:Y:S01]  /*0570*/  LDG.E R0, desc[UR4][R2.64] ;  /* 0x0000000402007981 */ /* 0x000ee2000c1e1900 */
[----:B------:R-:W0:Y:S01]  /*0580*/  MUFU.RCP64H R15, R11 ;  /* 0x0000000b000f7308 */ /* 0x000e220000001800 */
[----:B------:R-:W-:-:S06]  /*0590*/  IMAD.MOV.U32 R14, RZ, RZ, 0x1 ;  /* 0x00000001ff0e7424 */ /* 0x000fcc00078e00ff */
[----:B0-----:R-:W-:-:S08]  /*05a0*/  DFMA R16, -R10, R14, 1 ;  /* 0x3ff000000a10742b */ /* 0x001fd0000000010e */
[----:B------:R-:W-:-:S08]  /*05b0*/  DFMA R16, R16, R16, R16 ;  /* 0x000000101010722b */ /* 0x000fd00000000010 */
[----:B------:R-:W-:Y:S01]  /*05c0*/  DFMA R16, R14, R16, R14 ;  /* 0x000000100e10722b */ /* 0x000fe2000000000e */
[----:B------:R-:W-:Y:S01]  /*05d0*/  UMOV UR6, 0x9999999a ;  /* 0x9999999a00067882 */ /* 0x000fe20000000000 */
[----:B------:R-:W-:-:S06]  /*05e0*/  UMOV UR7, 0x3fa99999 ;  /* 0x3fa9999900077882 */ /* 0x000fcc0000000000 */
[----:B------:R-:W-:-:S08]  /*05f0*/  DFMA R18, -R10, R16, 1 ;  /* 0x3ff000000a12742b */ /* 0x000fd00000000110 */
[----:B------:R-:W-:Y:S01]  /*0600*/  DFMA R18, R16, R18, R16 ;  /* 0x000000121012722b */ /* 0x000fe20000000010 */
[----:B------:R-:W-:Y:S01]  /*0610*/  BSSY.RECONVERGENT B0, `(.L_x_5) ;  /* 0x0000012000007945 */ /* 0x000fe20003800200 */
[----:B---3--:R-:W0:Y:S02]  /*0620*/  F2F.F64.F32 R14, R0 ;  /* 0x00000000000e7310 */ /* 0x008e240000201800 */
[----:B0-----:R-:W-:-:S08]  /*0630*/  DMUL R6, R14, UR6 ;  /* 0x000000060e067c28 */ /* 0x001fd00008000000 */
[----:B------:R-:W-:-:S08]  /*0640*/  DMUL R2, R18, R6 ;  /* 0x0000000612027228 */ /* 0x000fd00000000000 */
[----:B------:R-:W-:-:S08]  /*0650*/  DFMA R14, -R10, R2, R6 ;  /* 0x000000020a0e722b */ /* 0x000fd00000000106 */
[----:B------:R-:W-:Y:S01]  /*0660*/  DFMA R2, R18, R14, R2 ;  /* 0x0000000e1202722b */ /* 0x000fe20000000002 */
[----:B------:R-:W-:Y:S01]  /*0670*/  FSETP.GEU.AND P1, PT, |R7|, 6.5827683646048100446e-37, PT ;  /* 0x036000000700780b */ /* 0x000fe20003f2e200 */
[----:B--2---:R-:W0:Y:S08]  /*0680*/  F2F.F64.F32 R12, R12 ;  /* 0x0000000c000c7310 */ /* 0x004e300000201800 */
        /* <DEDUP_REMOVED lines=9> */
[----:B------:R-:W-:-:S07]  /*0720*/  IMAD.MOV.U32 R3, RZ, RZ, R25 ;  /* 0x000000ffff037224 */ /* 0x000fce00078e0019 */
.L_x_6:
[----:B------:R-:W-:Y:S05]  /*0730*/  BSYNC.RECONVERGENT B0 ;  /* 0x0000000000007941 */ /* 0x000fea0003800200 */
.L_x_5:
[----:B------:R-:W2:Y:S04]  /*0740*/  LDG.E R0, desc[UR4][R8.64+0x4] ;  /* 0x0000040408007981 */ /* 0x000ea8000c1e1900 */
[----:B------:R-:W3:Y:S04]  /*0750*/  LDG.E R18, desc[UR4][R8.64+0x8] ;  /* 0x0000080408127981 */ /* 0x000ee8000c1e1900 */
[----:B------:R-:W4:Y:S01]  /*0760*/  LDG.E R19, desc[UR4][R8.64+0xc] ;  /* 0x00000c0408137981 */ /* 0x000f22000c1e1900 */
[----:B------:R-:W-:Y:S01]  /*0770*/  DADD R12, R12, R2 ;  /* 0x000000000c0c7229 */ /* 0x000fe20000000002 */
[----:B------:R-:W-:Y:S01]  /*0780*/  F2F.F64.F32 R4, R5 ;  /* 0x0000000500047310 */ /* 0x000fe20000201800 */
[----:B------:R-:W-:Y:S01]  /*0790*/  UMOV UR6, 0x9999999a ;  /* 0x9999999a00067882 */ /* 0x000fe20000000000 */
[----:B------:R-:W-:-:S06]  /*07a0*/  UMOV UR7, 0x3fa99999 ;  /* 0x3fa9999900077882 */ /* 0x000fcc0000000000 */
[----:B------:R-:W-:Y:S08]  /*07b0*/  F2F.F64.F32 R10, R27 ;  /* 0x0000001b000a7310 */ /* 0x000ff00000201800 */
[----:B------:R-:W0:Y:S08]  /*07c0*/  F2F.F32.F64 R13, R12 ;  /* 0x0000000c000d7310 */ /* 0x000e300000301000 */
[----:B0-----:R-:W-:Y:S01]  /*07d0*/  F2F.F64.F32 R16, R13 ;  /* 0x0000000d00107310 */ /* 0x001fe20000201800 */
[----:B------:R-:W-:Y:S07]  /*07e0*/  STG.E desc[UR4][R8.64+0x18], R13 ;  /* 0x0000180d08007986 */ /* 0x000fee000c101904 */
[----:B--2---:R-:W0:Y:S08]  /*07f0*/  F2F.F64.F32 R2, R0 ;  /* 0x0000000000027310 */ /* 0x004e300000201800 */
[----:B---3--:R-:W1:Y:S01]  /*0800*/  F2F.F64.F32 R6, R18 ;  /* 0x0000001200067310 */ /* 0x008e620000201800 */
[----:B0-----:R-:W-:-:S07]  /*0810*/  DFMA R2, R4, UR6, R2 ;  /* 0x0000000604027c2b */ /* 0x001fce0008000002 */
[----:B----4-:R-:W0:Y:S01]  /*0820*/  F2F.F64.F32 R14, R19 ;  /* 0x00000013000e7310 */ /* 0x010e220000201800 */
[----:B-1----:R-:W-:-:S07]  /*0830*/  DFMA R6, R10, UR6, R6 ;  /* 0x000000060a067c2b */ /* 0x002fce0008000006 */
[----:B------:R-:W1:Y:S01]  /*0840*/  F2F.F32.F64 R3, R2 ;  /* 0x0000000200037310 */ /* 0x000e620000301000 */
[----:B0-----:R-:W-:-:S07]  /*0850*/  DFMA R14, R16, UR6, R14 ;  /* 0x00000006100e7c2b */ /* 0x001fce000800000e */
[----:B------:R-:W0:Y:S01]  /*0860*/  F2F.F32.F64 R7, R6 ;  /* 0x0000000600077310 */ /* 0x000e220000301000 */
[----:B-1----:R-:W-:Y:S07]  /*0870*/  STG.E desc[UR4][R8.64+0x4], R3 ;  /* 0x0000040308007986 */ /* 0x002fee000c101904 */
[----:B------:R-:W1:Y:S01]  /*0880*/  F2F.F32.F64 R15, R14 ;  /* 0x0000000e000f7310 */ /* 0x000e620000301000 */
[----:B0-----:R-:W-:Y:S04]  /*0890*/  STG.E desc[UR4][R8.64+0x8], R7 ;  /* 0x0000080708007986 */ /* 0x001fe8000c101904 */
[----:B-1----:R-:W-:Y:S01]  /*08a0*/  STG.E desc[UR4][R8.64+0xc], R15 ;  /* 0x00000c0f08007986 */ /* 0x002fe2000c101904 */
[----:B------:R-:W-:Y:S05]  /*08b0*/  EXIT ;  /* 0x000000000000794d */ /* 0x000fea0003800000 */
        .weak           $__internal_0_$__cuda_sm20_div_rn_f64_full
        .type           $__internal_0_$__cuda_sm20_div_rn_f64_full,@function
        .size           $__internal_0_$__cuda_sm20_div_rn_f64_full,(.L_x_119 - $__internal_0_$__cuda_sm20_div_rn_f64_full)
$__internal_0_$__cuda_sm20_div_rn_f64_full:
[C---:B------:R-:W-:Y:S01]  /*08c0*/  FSETP.GEU.AND P0, PT, |R17|.reuse, 1.469367938527859385e-39, PT ;  /* 0x001000001100780b */ /* 0x040fe20003f0e200 */
[----:B------:R-:W-:Y:S01]  /*08d0*/  IMAD.MOV.U32 R20, RZ, RZ, 0x1 ;  /* 0x00000001ff147424 */ /* 0x000fe200078e00ff */
[----:B------:R-:W-:Y:S01]  /*08e0*/  LOP3.LUT R14, R17, 0x800fffff, RZ, 0xc0, !PT ;  /* 0x800fffff110e7812 */ /* 0x000fe200078ec0ff */
[----:B------:R-:W-:Y:S01]  /*08f0*/  IMAD.MOV.U32 R0, RZ, RZ, 0x1ca00000 ;  /* 0x1ca00000ff007424 */ /* 0x000fe200078e00ff */
[C---:B------:R-:W-:Y:S01]  /*0900*/  FSETP.GEU.AND P2, PT, |R19|.reuse, 1.469367938527859385e-39, PT ;  /* 0x001000001300780b */ /* 0x040fe20003f4e200 */
[----:B------:R-:W-:Y:S01]  /*0910*/  BSSY.RECONVERGENT B1, `(.L_x_7) ;  /* 0x0000052000017945 */ /* 0x000fe20003800200 */
[----:B------:R-:W-:Y:S01]  /*0920*/  LOP3.LUT R15, R14, 0x3ff00000, RZ, 0xfc, !PT ;  /* 0x3ff000000e0f7812 */ /* 0x000fe200078efcff */
[----:B------:R-:W-:Y:S01]  /*0930*/  IMAD.MOV.U32 R14, RZ, RZ, R16 ;  /* 0x000000ffff0e7224 */ /* 0x000fe200078e0010 */
[----:B------:R-:W-:Y:S02]  /*0940*/  LOP3.LUT R2, R19, 0x7ff00000, RZ, 0xc0, !PT ;  /* 0x7ff0000013027812 */ /* 0x000fe400078ec0ff */
[----:B------:R-:W-:-:S03]  /*0950*/  LOP3.LUT R7, R17, 0x7ff00000, RZ, 0xc0, !PT ;  /* 0x7ff0000011077812 */ /* 0x000fc600078ec0ff */
[----:B------:R-:W-:Y:S01]  /*0960*/  @!P0 DMUL R14, R16, 8.98846567431157953865e+307 ;  /* 0x7fe00000100e8828 */ /* 0x000fe20000000000 */
[----:B------:R-:W-:-:S03]  /*0970*/  ISETP.GE.U32.AND P1, PT, R2, R7, PT ;  /* 0x000000070200720c */ /* 0x000fc60003f26070 */
[----:B------:R-:W-:Y:S01]  /*0980*/  @!P2 LOP3.LUT R25, R17, 0x7ff00000, RZ, 0xc0, !PT ;  /* 0x7ff000001119a812 */ /* 0x000fe200078ec0ff */
[----:B------:R-:W-:Y:S01]  /*0990*/  @!P2 IMAD.MOV.U32 R24, RZ, RZ, RZ ;  /* 0x000000ffff18a224 */ /* 0x000fe200078e00ff */
[----:B------:R-:W0:Y:S02]  /*09a0*/  MUFU.RCP64H R21, R15 ;  /* 0x0000000f00157308 */ /* 0x000e240000001800 */
[----:B------:R-:W-:Y:S02]  /*09b0*/  @!P2 ISETP.GE.U32.AND P3, PT, R2, R25, PT ;  /* 0x000000190200a20c */ /* 0x000fe40003f66070 */
[----:B------:R-:W-:Y:S02]  /*09c0*/  @!P0 LOP3.LUT R7, R15, 0x7ff00000, RZ, 0xc0, !PT ;  /* 0x7ff000000f078812 */ /* 0x000fe400078ec0ff */
[----:B------:R-:W-:-:S04]  /*09d0*/  @!P2 SEL R25, R0, 0x63400000, !P3 ;  /* 0x634000000019a807 */ /* 0x000fc80005800000 */
[----:B------:R-:W-:-:S04]  /*09e0*/  @!P2 LOP3.LUT R6, R25, 0x80000000, R19, 0xf8, !PT ;  /* 0x800000001906a812 */ /* 0x000fc800078ef813 */
[----:B------:R-:W-:Y:S01]  /*09f0*/  @!P2 LOP3.LUT R25, R6, 0x100000, RZ, 0xfc, !PT ;  /* 0x001000000619a812 */ /* 0x000fe200078efcff */
[----:B------:R-:W-:Y:S01]  /*0a00*/  IMAD.MOV.U32 R6, RZ, RZ, R2 ;  /* 0x000000ffff067224 */ /* 0x000fe200078e0002 */
[----:B0-----:R-:W-:-:S08]  /*0a10*/  DFMA R22, R20, -R14, 1 ;  /* 0x3ff000001416742b */ /* 0x001fd0000000080e */
[----:B------:R-:W-:-:S08]  /*0a20*/  DFMA R22, R22, R22, R22 ;  /* 0x000000161616722b */ /* 0x000fd00000000016 */
[----:B------:R-:W-:Y:S01]  /*0a30*/  DFMA R22, R20, R22, R20 ;  /* 0x000000161416722b */ /* 0x000fe20000000014 */
[----:B------:R-:W-:Y:S02]  /*0a40*/  SEL R21, R0, 0x63400000, !P1 ;  /* 0x6340000000157807 */ /* 0x000fe40004800000 */
[----:B------:R-:W-:Y:S02]  /*0a50*/  MOV R20, R18 ;  /* 0x0000001200147202 */ /* 0x000fe40000000f00 */
[----:B------:R-:W-:-:S03]  /*0a60*/  LOP3.LUT R21, R21, 0x800fffff, R19, 0xf8, !PT ;  /* 0x800fffff15157812 */ /* 0x000fc600078ef813 */
[----:B------:R-:W-:-:S03]  /*0a70*/  DFMA R28, R22, -R14, 1 ;  /* 0x3ff00000161c742b */ /* 0x000fc6000000080e */
[----:B------:R-:W-:-:S05]  /*0a80*/  @!P2 DFMA R20, R20, 2, -R24 ;  /* 0x400000001414a82b */ /* 0x000fca0000000818 */
[----:B------:R-:W-:-:S05]  /*0a90*/  DFMA R28, R22, R28, R22 ;  /* 0x0000001c161c722b */ /* 0x000fca0000000016 */
[----:B------:R-:W-:-:S03]  /*0aa0*/  @!P2 LOP3.LUT R6, R21, 0x7ff00000, RZ, 0xc0, !PT ;  /* 0x7ff000001506a812 */ /* 0x000fc600078ec0ff */
[----:B------:R-:W-:-:S08]  /*0ab0*/  DMUL R24, R28, R20 ;  /* 0x000000141c187228 */ /* 0x000fd00000000000 */
[----:B------:R-:W-:-:S08]  /*0ac0*/  DFMA R22, R24, -R14, R20 ;  /* 0x8000000e1816722b */ /* 0x000fd00000000014 */
[----:B------:R-:W-:Y:S01]  /*0ad0*/  DFMA R22, R28, R22, R24 ;  /* 0x000000161c16722b */ /* 0x000fe20000000018 */
[----:B------:R-:W-:Y:S02]  /*0ae0*/  VIADD R24, R6, 0xffffffff ;  /* 0xffffffff06187836 */ /* 0x000fe40000000000 */
[----:B------:R-:W-:-:S03]  /*0af0*/  VIADD R25, R7, 0xffffffff ;  /* 0xffffffff07197836 */ /* 0x000fc60000000000 */
[----:B------:R-:W-:-:S04]  /*0b00*/  ISETP.GT.U32.AND P0, PT, R24, 0x7feffffe, PT ;  /* 0x7feffffe1800780c */ /* 0x000fc80003f04070 */
[----:B------:R-:W-:-:S13]  /*0b10*/  ISETP.GT.U32.OR P0, PT, R25, 0x7feffffe, P0 ;  /* 0x7feffffe1900780c */ /* 0x000fda0000704470 */
[----:B------:R-:W-:Y:S05]  /*0b20*/  @P0 BRA `(.L_x_8) ;  /* 0x00000000006c0947 */ /* 0x000fea0003800000 */
[----:B------:R-:W-:-:S04]  /*0b30*/  LOP3.LUT R7, R17, 0x7ff00000, RZ, 0xc0, !PT ;  /* 0x7ff0000011077812 */ /* 0x000fc800078ec0ff */
[CC--:B------:R-:W-:Y:S02]  /*0b40*/  VIADDMNMX R6, R2.reuse, -R7.reuse, 0xb9600000, !PT ;  /* 0xb960000002067446 */ /* 0x0c0fe40007800907 */
[----:B------:R-:W-:Y:S02]  /*0b50*/  ISETP.GE.U32.AND P0, PT, R2, R7, PT ;  /* 0x000000070200720c */ /* 0x000fe40003f06070 */
[----:B------:R-:W-:Y:S02]  /*0b60*/  VIMNMX R6, PT, PT, R6, 0x46a00000, PT ;  /* 0x46a0000006067848 */ /* 0x000fe40003fe0100 */
[----:B------:R-:W-:-:S05]  /*0b70*/  SEL R7, R0, 0x63400000, !P0 ;  /* 0x6340000000077807 */ /* 0x000fca0004000000 */
[----:B------:R-:W-:Y:S02]  /*0b80*/  IMAD.IADD R0, R6, 0x1, -R7 ;  /* 0x0000000106007824 */ /* 0x000fe400078e0a07 */
[----:B------:R-:W-:Y:S02]  /*0b90*/  IMAD.MOV.U32 R6, RZ, RZ, RZ ;  /* 0x000000ffff067224 */ /* 0x000fe400078e00ff */
[----:B------:R-:W-:-:S06]  /*0ba0*/  VIADD R7, R0, 0x7fe00000 ;  /* 0x7fe0000000077836 */ /* 0x000fcc0000000000 */
[----:B------:R-:W-:-:S10]  /*0bb0*/  DMUL R24, R22, R6 ;  /* 0x0000000616187228 */ /* 0x000fd40000000000 */
[----:B------:R-:W-:-:S13]  /*0bc0*/  FSETP.GTU.AND P0, PT, |R25|, 1.469367938527859385e-39, PT ;  /* 0x001000001900780b */ /* 0x000fda0003f0c200 */
[----:B------:R-:W-:Y:S05]  /*0bd0*/  @P0 BRA `(.L_x_9) ;  /* 0x0000000000940947 */ /* 0x000fea0003800000 */
[----:B------:R-:W-:Y:S01]  /*0be0*/  DFMA R14, R22, -R14, R20 ;  /* 0x8000000e160e722b */ /* 0x000fe20000000014 */
[----:B------:R-:W-:-:S09]  /*0bf0*/  IMAD.MOV.U32 R6, RZ, RZ, RZ ;  /* 0x000000ffff067224 */ /* 0x000fd200078e00ff */
[C---:B------:R-:W-:Y:S02]  /*0c00*/  FSETP.NEU.AND P0, PT, R15.reuse, RZ, PT ;  /* 0x000000ff0f00720b */ /* 0x040fe40003f0d000 */
[----:B------:R-:W-:-:S04]  /*0c10*/  LOP3.LUT R17, R15, 0x80000000, R17, 0x48, !PT ;  /* 0x800000000f117812 */ /* 0x000fc800078e4811 */
[----:B------:R-:W-:-:S07]  /*0c20*/  LOP3.LUT R7, R17, R7, RZ, 0xfc, !PT ;  /* 0x0000000711077212 */ /* 0x000fce00078efcff */
[----:B------:R-:W-:Y:S05]  /*0c30*/  @!P0 BRA `(.L_x_9) ;  /* 0x00000000007c8947 */ /* 0x000fea0003800000 */
[----:B------:R-:W-:Y:S01]  /*0c40*/  IMAD.MOV R15, RZ, RZ, -R0 ;  /* 0x000000ffff0f7224 */ /* 0x000fe200078e0a00 */
[----:B------:R-:W-:Y:S01]  /*0c50*/  DMUL.RP R6, R22, R6 ;  /* 0x0000000616067228 */ /* 0x000fe20000008000 */
[----:B------:R-:W-:-:S06]  /*0c60*/  IMAD.MOV.U32 R14, RZ, RZ, RZ ;  /* 0x000000ffff0e7224 */ /* 0x000fcc00078e00ff */
[----:B------:R-:W-:-:S03]  /*0c70*/  DFMA R14, R24, -R14, R22 ;  /* 0x8000000e180e722b */ /* 0x000fc60000000016 */
[----:B------:R-:W-:-:S03]  /*0c80*/  LOP3.LUT R17, R7, R17, RZ, 0x3c, !PT ;  /* 0x0000001107117212 */ /* 0x000fc600078e3cff */
[----:B------:R-:W-:-:S04]  /*0c90*/  IADD3 R14, PT, PT, -R0, -0x43300000, RZ ;  /* 0xbcd00000000e7810 */ /* 0x000fc80007ffe1ff */
[----:B------:R-:W-:-:S04]  /*0ca0*/  FSETP.NEU.AND P0, PT, |R15|, R14, PT ;  /* 0x0000000e0f00720b */ /* 0x000fc80003f0d200 */
[----:B------:R-:W-:Y:S02]  /*0cb0*/  FSEL R24, R6, R24, !P0 ;  /* 0x0000001806187208 */ /* 0x000fe40004000000 */
[----:B------:R-:W-:Y:S01]  /*0cc0*/  FSEL R25, R17, R25, !P0 ;  /* 0x0000001911197208 */ /* 0x000fe20004000000 */
[----:B------:R-:W-:Y:S06]  /*0cd0*/  BRA `(.L_x_9) ;  /* 0x0000000000547947 */ /* 0x000fec0003800000 */
.L_x_8:
[----:B------:R-:W-:-:S14]  /*0ce0*/  DSETP.NAN.AND P0, PT, R18, R18, PT ;  /* 0x000000121200722a */ /* 0x000fdc0003f08000 */
[----:B------:R-:W-:Y:S05]  /*0cf0*/  @P0 BRA `(.L_x_10) ;  /* 0x0000000000440947 */ /* 0x000fea0003800000 */
[----:B------:R-:W-:-:S14]  /*0d00*/  DSETP.NAN.AND P0, PT, R16, R16, PT ;  /* 0x000000101000722a */ /* 0x000fdc0003f08000 */
[----:B------:R-:W-:Y:S05]  /*0d10*/  @P0 BRA `(.L_x_11) ;  /* 0x0000000000300947 */ /* 0x000fea0003800000 */
[----:B------:R-:W-:Y:S01]  /*0d20*/  ISETP.NE.AND P0, PT, R6, R7, PT ;  /* 0x000000070600720c */ /* 0x000fe20003f05270 */
[----:B------:R-:W-:Y:S01]  /*0d30*/  IMAD.MOV.U32 R25, RZ, RZ, -0x80000 ;  /* 0xfff80000ff197424 */ /* 0x000fe200078e00ff */
[----:B------:R-:W-:-:S11]  /*0d40*/  MOV R24, 0x0 ;  /* 0x0000000000187802 */ /* 0x000fd60000000f00 */
[----:B------:R-:W-:Y:S05]  /*0d50*/  @!P0 BRA `(.L_x_9) ;  /* 0x0000000000348947 */ /* 0x000fea0003800000 */
[----:B------:R-:W-:Y:S02]  /*0d60*/  ISETP.NE.AND P0, PT, R6, 0x7ff00000, PT ;  /* 0x7ff000000600780c */ /* 0x000fe40003f05270 */
[----:B------:R-:W-:Y:S02]  /*0d70*/  LOP3.LUT R25, R19, 0x80000000, R17, 0x48, !PT ;  /* 0x8000000013197812 */ /* 0x000fe400078e4811 */
[----:B------:R-:W-:-:S13]  /*0d80*/  ISETP.EQ.OR P0, PT, R7, RZ, !P0 ;  /* 0x000000ff0700720c */ /* 0x000fda0004702670 */
[----:B------:R-:W-:Y:S01]  /*0d90*/  @P0 LOP3.LUT R0, R25, 0x7ff00000, RZ, 0xfc, !PT ;  /* 0x7ff0000019000812 */ /* 0x000fe200078efcff */
[----:B------:R-:W-:Y:S02]  /*0da0*/  @!P0 IMAD.MOV.U32 R24, RZ, RZ, RZ ;  /* 0x000000ffff188224 */ /* 0x000fe400078e00ff */
[----:B------:R-:W-:Y:S02]  /*0db0*/  @P0 IMAD.MOV.U32 R24, RZ, RZ, RZ ;  /* 0x000000ffff180224 */ /* 0x000fe400078e00ff */
[----:B------:R-:W-:Y:S01]  /*0dc0*/  @P0 IMAD.MOV.U32 R25, RZ, RZ, R0 ;  /* 0x000000ffff190224 */ /* 0x000fe200078e0000 */
[----:B------:R-:W-:Y:S06]  /*0dd0*/  BRA `(.L_x_9) ;  /* 0x0000000000147947 */ /* 0x000fec0003800000 */
.L_x_11:
[----:B------:R-:W-:Y:S01]  /*0de0*/  LOP3.LUT R25, R17, 0x80000, RZ, 0xfc, !PT ;  /* 0x0008000011197812 */ /* 0x000fe200078efcff */
[----:B------:R-:W-:Y:S01]  /*0df0*/  IMAD.MOV.U32 R24, RZ, RZ, R16 ;  /* 0x000000ffff187224 */ /* 0x000fe200078e0010 */
[----:B------:R-:W-:Y:S06]  /*0e00*/  BRA `(.L_x_9) ;  /* 0x0000000000087947 */ /* 0x000fec0003800000 */
.L_x_10:
[----:B------:R-:W-:Y:S01]  /*0e10*/  LOP3.LUT R25, R19, 0x80000, RZ, 0xfc, !PT ;  /* 0x0008000013197812 */ /* 0x000fe200078efcff */
[----:B------:R-:W-:-:S07]  /*0e20*/  IMAD.MOV.U32 R24, RZ, RZ, R18 ;  /* 0x000000ffff187224 */ /* 0x000fce00078e0012 */
.L_x_9:
[----:B------:R-:W-:Y:S05]  /*0e30*/  BSYNC.RECONVERGENT B1 ;  /* 0x0000000000017941 */ /* 0x000fea0003800200 */
.L_x_7:
[----:B------:R-:W-:Y:S02]  /*0e40*/  IMAD.MOV.U32 R6, RZ, RZ, R4 ;  /* 0x000000ffff067224 */ /* 0x000fe400078e0004 */
[----:B------:R-:W-:Y:S02]  /*0e50*/  IMAD.MOV.U32 R7, RZ, RZ, 0x0 ;  /* 0x00000000ff077424 */ /* 0x000fe400078e00ff */
[----:B------:R-:W-:Y:S02]  /*0e60*/  IMAD.MOV.U32 R2, RZ, RZ, R24 ;  /* 0x000000ffff027224 */ /* 0x000fe400078e0018 */
[----:B------:R-:W-:Y:S05]  /*0e70*/  RET.REL.NODEC R6 `(_Z6updatePfS_S_S_i) ;  /* 0xfffffff006607950 */ /* 0x000fea0003c3ffff */
.L_x_12:
        /* <DEDUP_REMOVED lines=16> */
.L_x_119:


//--------------------- .text._Z6forcesPfS_S_S_i  --------------------------
	.section	.text._Z6forcesPfS_S_S_i,"ax",@progbits
	.align	128
        .global         _Z6forcesPfS_S_S_i
        .type           _Z6forcesPfS_S_S_i,@function
        .size           _Z6forcesPfS_S_S_i,(.L_x_122 - _Z6forcesPfS_S_S_i)
        .other          _Z6forcesPfS_S_S_i,@"STO_CUDA_ENTRY STV_DEFAULT"
_Z6forcesPfS_S_S_i:
.text._Z6forcesPfS_S_S_i:
[----:B------:R-:W-:Y:S08]  /*0000*/  LDC R1, c[0x0][0x37c] ;  /* 0x0000df00ff017b82 */ /* 0x000ff00000000800 */
[----:B------:R-:W0:Y:S01]  /*0010*/  LDC R0, c[0x0][0x3a0] ;  /* 0x0000e800ff007b82 */ /* 0x000e220000000800 */
[----:B------:R-:W1:Y:S07]  /*0020*/  S2R R22, SR_TID.X ;  /* 0x0000000000167919 */ /* 0x000e6e0000002100 */
[----:B------:R-:W2:Y:S08]  /*0030*/  LDC R3, c[0x0][0x360] ;  /* 0x0000d800ff037b82 */ /* 0x000eb00000000800 */
[----:B------:R-:W3:Y:S01]  /*0040*/  S2UR UR4, SR_CTAID.X ;  /* 0x00000000000479c3 */ /* 0x000ee20000002500 */
[----:B0-----:R-:W-:-:S13]  /*0050*/  ISETP.GE.AND P0, PT, R0, 0x1, PT ;  /* 0x000000010000780c */ /* 0x001fda0003f06270 */
[----:B-123--:R-:W-:Y:S05]  /*0060*/  @!P0 EXIT ;  /* 0x000000000000894d */ /* 0x00efea0003800000 */
[----:B------:R-:W0:Y:S01]  /*0070*/  LDC.64 R16, c[0x0][0x380] ;  /* 0x0000e000ff107b82 */ /* 0x000e220000000a00 */
[----:B------:R-:W-:Y:S01]  /*0080*/  ISETP.NE.AND P0, PT, R0, 0x1, PT ;  /* 0x000000010000780c */ /* 0x000fe20003f05270 */
[----:B------:R-:W-:Y:S01]  /*0090*/  IMAD R22, R3, UR4, R22 ;  /* 0x0000000403167c24 */ /* 0x000fe2000f8e0216 */
[----:B------:R-:W1:Y:S01]  /*00a0*/  LDCU.64 UR6, c[0x0][0x358] ;  /* 0x00006b00ff0677ac */ /* 0x000e620008000a00 */
[----:B------:R-:W-:Y:S02]  /*00b0*/  HFMA2 R21, -RZ, RZ, 0, 0 ;  /* 0x00000000ff157431 */ /* 0x000fe400000001ff */
[----:B------:R-:W-:Y:S02]  /*00c0*/  IMAD R3, R22, 0x7, RZ ;  /* 0x0000000716037824 */ /* 0x000fe400078e02ff */
[----:B------:R-:W2:Y:S08]  /*00d0*/  LDC.64 R14, c[0x0][0x388] ;  /* 0x0000e200ff0e7b82 */ /* 0x000eb00000000a00 */
[----:B------:R-:W3:Y:S08]  /*00e0*/  LDC.64 R12, c[0x0][0x390] ;  /* 0x0000e400ff0c7b82 */ /* 0x000ef00000000a00 */
[----:B------:R-:W4:Y:S01]  /*00f0*/  LDC.64 R8, c[0x0][0x398] ;  /* 0x0000e600ff087b82 */ /* 0x000f220000000a00 */
[----:B0-----:R-:W-:-:S04]  /*0100*/  IMAD.WIDE R16, R3, 0x4, R16 ;  /* 0x0000000403107825 */ /* 0x001fc800078e0210 */
[----:B--2---:R-:W-:-:S04]  /*0110*/  IMAD.WIDE R14, R22, 0x4, R14 ;  /* 0x00000004160e7825 */ /* 0x004fc800078e020e */
[----:B---3--:R-:W-:-:S04]  /*0120*/  IMAD.WIDE R12, R22, 0x4, R12 ;  /* 0x00000004160c7825 */ /* 0x008fc800078e020c */
[----:B----4-:R-:W-:Y:S01]  /*0130*/  IMAD.WIDE R8, R22, 0x4, R8 ;  /* 0x0000000416087825 */ /* 0x010fe200078e0208 */
[----:B-1----:R-:W-:Y:S06]  /*0140*/  @!P0 BRA `(.L_x_13) ;  /* 0x0000001000e88947 */ /* 0x002fec0003800000 */
[----:B------:R-:W-:Y:S01]  /*0150*/  LOP3.LUT R21, R0, 0x7ffffffe, RZ, 0xc0, !PT ;  /* 0x7ffffffe00157812 */ /* 0x000fe200078ec0ff */
[----:B------:R-:W-:Y:S01]  /*0160*/  IMAD.MOV R20, RZ, RZ, -R22 ;  /* 0x000000ffff147224 */ /* 0x000fe200078e0a16 */
[----:B------:R-:W-:Y:S01]  /*0170*/  MOV R19, RZ ;  /* 0x000000ff00137202 */ /* 0x000fe20000000f00 */
[----:B------:R-:W0:Y:S01]  /*0180*/  LDCU UR8, c[0x0][0x3a0] ;  /* 0x00007400ff0877ac */ /* 0x000e220008000800 */
[----:B------:R-:W-:-:S05]  /*0190*/  UMOV UR4, URZ ;  /* 0x000000ff00047c82 */ /* 0x000fca0008000000 */
.L_x_52:
[----:B------:R-:W-:Y:S01]  /*01a0*/  ISETP.NE.AND P0, PT, R20, RZ, PT ;  /* 0x000000ff1400720c */ /* 0x000fe20003f05270 */
[----:B------:R-:W-:Y:S03]  /*01b0*/  BSSY.RECONVERGENT B2, `(.L_x_14) ;  /* 0x0000095000027945 */ /* 0x000fe60003800200 */
[----:B0-----:R-:W-:-:S13]  /*01c0*/  ISETP.GE.OR P0, PT, R22, UR8, !P0 ;  /* 0x0000000816007c0c */ /* 0x001fda000c706670 */
[----:B-1----:R-:W-:Y:S05]  /*01d0*/  @P0 BRA `(.L_x_15) ;  /* 0x0000000800480947 */ /* 0x002fea0003800000 */
[----:B------:R-:W0:Y:S01]  /*01e0*/  LDC.64 R10, c[0x0][0x380] ;  /* 0x0000e000ff0a7b82 */ /* 0x000e220000000a00 */
[----:B------:R-:W2:Y:S04]  /*01f0*/  LDG.E R3, desc[UR6][R16.64+0x8] ;  /* 0x0000080610037981 */ /* 0x000ea8000c1e1900 */
[----:B------:R-:W3:Y:S04]  /*0200*/  LDG.E R33, desc[UR6][R16.64+0x4] ;  /* 0x0000040610217981 */ /* 0x000ee8000c1e1900 */
[----:B------:R-:W4:Y:S01]  /*0210*/  LDG.E R4, desc[UR6][R16.64+0xc] ;  /* 0x00000c0610047981 */ /* 0x000f22000c1e1900 */
[----:B0-----:R-:W-:-:S05]  /*0220*/  IMAD.WIDE.U32 R10, R19, 0x4, R10 ;  /* 0x00000004130a7825 */ /* 0x001fca00078e000a */
[----:B------:R-:W2:Y:S04]  /*0230*/  LDG.E R2, desc[UR6][R10.64+0x8] ;  /* 0x000008060a027981 */ /* 0x000ea8000c1e1900 */
[----:B------:R-:W3:Y:S04]  /*0240*/  LDG.E R0, desc[UR6][R10.64+0x4] ;  /* 0x000004060a007981 */ /* 0x000ee8000c1e1900 */
[----:B------:R-:W4:Y:S01]  /*0250*/  LDG.E R5, desc[UR6][R10.64+0xc] ;  /* 0x00000c060a057981 */ /* 0x000f22000c1e1900 */
[----:B------:R-:W-:Y:S01]  /*0260*/  BSSY.RECONVERGENT B0, `(.L_x_16) ;  /* 0x0000012000007945 */ /* 0x000fe20003800200 */
[----:B--2---:R-:W-:Y:S01]  /*0270*/  FADD R3, R3, -R2 ;  /* 0x8000000203037221 */ /* 0x004fe20000000000 */
[----:B---3--:R-:W-:-:S03]  /*0280*/  FADD R33, R33, -R0 ;  /* 0x8000000021217221 */ /* 0x008fc60000000000 */
[----:B------:R-:W-:Y:S01]  /*0290*/  FMUL R0, R3, R3 ;  /* 0x0000000303007220 */ /* 0x000fe20000400000 */
[----:B----4-:R-:W-:-:S03]  /*02a0*/  FADD R2, R4, -R5 ;  /* 0x8000000504027221 */ /* 0x010fc60000000000 */
[----:B------:R-:W-:-:S04]  /*02b0*/  FFMA R5, R33, R33, R0 ;  /* 0x0000002121057223 */ /* 0x000fc80000000000 */
[----:B------:R-:W-:-:S04]  /*02c0*/  FFMA R0, R2, R2, R5 ;  /* 0x0000000202007223 */ /* 0x000fc80000000005 */
[----:B------:R-:W-:Y:S01]  /*02d0*/  VIADD R4, R0, 0xf3000000 ;  /* 0xf300000000047836 */ /* 0x000fe20000000000 */
[----:B------:R0:W1:Y:S04]  /*02e0*/  MUFU.RSQ R7, R0 ;  /* 0x0000000000077308 */ /* 0x0000680000001400 */
[----:B------:R-:W-:-:S13]  /*02f0*/  ISETP.GT.U32.AND P0, PT, R4, 0x727fffff, PT ;  /* 0x727fffff0400780c */ /* 0x000fda0003f04070 */
[----:B01----:R-:W-:Y:S05]  /*0300*/  @!P0 BRA `(.L_x_17) ;  /* 0x00000000000c8947 */ /* 0x003fea0003800000 */
[----:B------:R-:W-:-:S07]  /*0310*/  MOV R4, 0x330 ;  /* 0x0000033000047802 */ /* 0x000fce0000000f00 */
[----:B------:R-:W-:Y:S05]  /*0320*/  CALL.REL.NOINC `($__internal_2_$__cuda_sm20_sqrt_rn_f32_slowpath) ;  /* 0x0000002000787944 */ /* 0x000fea0003c00000 */
[----:B------:R-:W-:Y:S05]  /*0330*/  BRA `(.L_x_18) ;  /* 0x0000000000107947 */ /* 0x000fea0003800000 */
.L_x_17:
[----:B------:R-:W-:Y:S01]  /*0340*/  FMUL.FTZ R5, R0, R7 ;  /* 0x0000000700057220 */ /* 0x000fe20000410000 */
[----:B------:R-:W-:-:S03]  /*0350*/  FMUL.FTZ R4, R7, 0.5 ;  /* 0x3f00000007047820 */ /* 0x000fc60000410000 */
[----:B------:R-:W-:-:S04]  /*0360*/  FFMA R26, -R5, R5, R0 ;  /* 0x00000005051a7223 */ /* 0x000fc80000000100 */
[----:B------:R-:W-:-:S07]  /*0370*/  FFMA R26, R26, R4, R5 ;  /* 0x000000041a1a7223 */ /* 0x000fce0000000005 */
.L_x_18:
[----:B------:R-:W-:Y:S05]  /*0380*/  BSYNC.RECONVERGENT B0 ;  /* 0x0000000000007941 */ /* 0x000fea0003800200 */
.L_x_16:
[----:B------:R-:W-:-:S13]  /*0390*/  FSETP.GT.AND P0, PT, R26, 50, PT ;  /* 0x424800001a00780b */ /* 0x000fda0003f04000 */
[----:B------:R-:W-:Y:S05]  /*03a0*/  @!P0 BRA `(.L_x_15) ;  /* 0x0000000400d48947 */ /* 0x000fea0003800000 */
[----:B------:R-:W2:Y:S04]  /*03b0*/  LDG.E R18, desc[UR6][R16.64] ;  /* 0x0000000610127981 */ /* 0x000ea8000c1e1900 */
[----:B------:R-:W3:Y:S01]  /*03c0*/  LDG.E R11, desc[UR6][R10.64] ;  /* 0x000000060a0b7981 */ /* 0x000ee2000c1e1900 */
[----:B------:R-:W0:Y:S01]  /*03d0*/  F2F.F64.F32 R6, R0 ;  /* 0x0000000000067310 */ /* 0x000e220000201800 */
[----:B------:R-:W-:Y:S01]  /*03e0*/  MOV R4, 0x1 ;  /* 0x0000000100047802 */ /* 0x000fe20000000f00 */
[----:B------:R-:W-:Y:S06]  /*03f0*/  BSSY.RECONVERGENT B0, `(.L_x_19) ;  /* 0x0000015000007945 */ /* 0x000fec0003800200 */
[----:B0-----:R-:W0:Y:S02]  /*0400*/  MUFU.RCP64H R5, R7 ;  /* 0x0000000700057308 */ /* 0x001e240000001800 */
[----:B0-----:R-:W-:-:S08]  /*0410*/  DFMA R24, -R6, R4, 1 ;  /* 0x3ff000000618742b */ /* 0x001fd00000000104 */
[----:B------:R-:W-:-:S08]  /*0420*/  DFMA R24, R24, R24, R24 ;  /* 0x000000181818722b */ /* 0x000fd00000000018 */
[----:B------:R-:W-:-:S08]  /*0430*/  DFMA R4, R4, R24, R4 ;  /* 0x000000180404722b */ /* 0x000fd00000000004 */
[----:B------:R-:W-:-:S08]  /*0440*/  DFMA R24, -R6, R4, 1 ;  /* 0x3ff000000618742b */ /* 0x000fd00000000104 */
[----:B------:R-:W-:Y:S01]  /*0450*/  DFMA R4, R4, R24, R4 ;  /* 0x000000180404722b */ /* 0x000fe20000000004 */
[----:B--2---:R-:W-:-:S04]  /*0460*/  FMUL R18, R18, -200 ;  /* 0xc348000012127820 */ /* 0x004fc80000400000 */
[----:B---3--:R-:W-:-:S04]  /*0470*/  FMUL R18, R18, R11 ;  /* 0x0000000b12127220 */ /* 0x008fc80000400000 */
[----:B------:R-:W0:Y:S02]  /*0480*/  F2F.F64.F32 R10, R18 ;  /* 0x00000012000a7310 */ /* 0x000e240000201800 */
[----:B0-----:R-:W-:Y:S01]  /*0490*/  DMUL R24, R10, R4 ;  /* 0x000000040a187228 */ /* 0x001fe20000000000 */
[----:B------:R-:W-:-:S07]  /*04a0*/  FSETP.GEU.AND P1, PT, |R11|, 6.5827683646048100446e-37, PT ;  /* 0x036000000b00780b */ /* 0x000fce0003f2e200 */
[----:B------:R-:W-:-:S08]  /*04b0*/  DFMA R28, -R6, R24, R10 ;  /* 0x00000018061c722b */ /* 0x000fd0000000010a */
[----:B------:R-:W-:-:S10]  /*04c0*/  DFMA R4, R4, R28, R24 ;  /* 0x0000001c0404722b */ /* 0x000fd40000000018 */
[----:B------:R-:W-:-:S05]  /*04d0*/  FFMA R0, RZ, R7, R5 ;  /* 0x00000007ff007223 */ /* 0x000fca0000000005 */
[----:B------:R-:W-:-:S13]  /*04e0*/  FSETP.GT.AND P0, PT, |R0|, 1.469367938527859385e-39, PT ;  /* 0x001000000000780b */ /* 0x000fda0003f04200 */
[----:B------:R-:W-:Y:S05]  /*04f0*/  @P0 BRA P1, `(.L_x_20) ;  /* 0x0000000000100947 */ /* 0x000fea0000800000 */
[----:B------:R-:W-:-:S07]  /*0500*/  MOV R0, 0x520 ;  /* 0x0000052000007802 */ /* 0x000fce0000000f00 */
[----:B------:R-:W-:Y:S05]  /*0510*/  CALL.REL.NOINC `($__internal_1_$__cuda_sm20_div_rn_f64_full) ;  /* 0x0000001800907944 */ /* 0x000fea0003c00000 */
[----:B------:R-:W-:Y:S01]  /*0520*/  IMAD.MOV.U32 R4, RZ, RZ, R34 ;  /* 0x000000ffff047224 */ /* 0x000fe200078e0022 */
[----:B------:R-:W-:-:S07]  /*0530*/  MOV R5, R35 ;  /* 0x0000002300057202 */ /* 0x000fce0000000f00 */
.L_x_20:
[----:B------:R-:W-:Y:S05]  /*0540*/  BSYNC.RECONVERGENT B0 ;  /* 0x0000000000007941 */ /* 0x000fea0003800200 */
.L_x_19:
[----:B------:R-:W0:Y:S01]  /*0550*/  MUFU.RCP R7, R26 ;  /* 0x0000001a00077308 */ /* 0x000e220000001000 */
[----:B------:R-:W-:Y:S07]  /*0560*/  BSSY.RECONVERGENT B3, `(.L_x_21) ;  /* 0x000000d000037945 */ /* 0x000fee0003800200 */
[----:B------:R-:W1:Y:S08]  /*0570*/  FCHK P0, R33, R26 ;  /* 0x0000001a21007302 */ /* 0x000e700000000000 */
[----:B------:R2:W3:Y:S01]  /*0580*/  F2F.F32.F64 R25, R4 ;  /* 0x0000000400197310 */ /* 0x0004e20000301000 */
[----:B0-----:R-:W-:-:S04]  /*0590*/  FFMA R0, R7, -R26, 1 ;  /* 0x3f80000007007423 */ /* 0x001fc8000000081a */
[----:B------:R-:W-:-:S04]  /*05a0*/  FFMA R0, R7, R0, R7 ;  /* 0x0000000007007223 */ /* 0x000fc80000000007 */
[----:B------:R-:W-:-:S04]  /*05b0*/  FFMA R7, R33, R0, RZ ;  /* 0x0000000021077223 */ /* 0x000fc800000000ff */
[----:B------:R-:W-:-:S04]  /*05c0*/  FFMA R24, R7, -R26, R33 ;  /* 0x8000001a07187223 */ /* 0x000fc80000000021 */
[----:B------:R-:W-:Y:S01]  /*05d0*/  FFMA R24, R0, R24, R7 ;  /* 0x0000001800187223 */ /* 0x000fe20000000007 */
[----:B-123--:R-:W-:Y:S06]  /*05e0*/  @!P0 BRA `(.L_x_22) ;  /* 0x0000000000108947 */ /* 0x00efec0003800000 */
[----:B------:R-:W-:Y:S01]  /*05f0*/  IMAD.MOV.U32 R0, RZ, RZ, R33 ;  /* 0x000000ffff007224 */ /* 0x000fe200078e0021 */
[----:B------:R-:W-:-:S07]  /*0600*/  MOV R4, 0x620 ;  /* 0x0000062000047802 */ /* 0x000fce0000000f00 */
[----:B------:R-:W-:Y:S05]  /*0610*/  CALL.REL.NOINC `($__internal_3_$__cuda_sm3x_div_rn_noftz_f32_slowpath) ;  /* 0x0000002000147944 */ /* 0x000fea0003c00000 */
[----:B------:R-:W-:-:S07]  /*0620*/  MOV R24, R0 ;  /* 0x0000000000187202 */ /* 0x000fce0000000f00 */
.L_x_22:
[----:B------:R-:W-:Y:S05]  /*0630*/  BSYNC.RECONVERGENT B3 ;  /* 0x0000000000037941 */ /* 0x000fea0003800200 */
.L_x_21:
[----:B------:R-:W0:Y:S01]  /*0640*/  MUFU.RCP R5, R26 ;  /* 0x0000001a00057308 */ /* 0x000e220000001000 */
[----:B------:R-:W-:Y:S07]  /*0650*/  BSSY.RECONVERGENT B3, `(.L_x_23) ;  /* 0x000000c000037945 */ /* 0x000fee0003800200 */
[----:B------:R-:W1:Y:S01]  /*0660*/  FCHK P0, R3, R26 ;  /* 0x0000001a03007302 */ /* 0x000e620000000000 */
[----:B0-----:R-:W-:-:S04]  /*0670*/  FFMA R0, R5, -R26, 1 ;  /* 0x3f80000005007423 */ /* 0x001fc8000000081a */
[----:B------:R-:W-:-:S04]  /*0680*/  FFMA R5, R5, R0, R5 ;  /* 0x0000000005057223 */ /* 0x000fc80000000005 */
[----:B------:R-:W-:-:S04]  /*0690*/  FFMA R0, R3, R5, RZ ;  /* 0x0000000503007223 */ /* 0x000fc800000000ff */
[----:B------:R-:W-:-:S04]  /*06a0*/  FFMA R23, R0, -R26, R3 ;  /* 0x8000001a00177223 */ /* 0x000fc80000000003 */
[----:B------:R-:W-:Y:S01]  /*06b0*/  FFMA R23, R5, R23, R0 ;  /* 0x0000001705177223 */ /* 0x000fe20000000000 */
[----:B-1----:R-:W-:Y:S06]  /*06c0*/  @!P0 BRA `(.L_x_24) ;  /* 0x0000000000108947 */ /* 0x002fec0003800000 */
[----:B------:R-:W-:Y:S02]  /*06d0*/  MOV R0, R3 ;  /* 0x0000000300007202 */ /* 0x000fe40000000f00 */
[----:B------:R-:W-:-:S07]  /*06e0*/  MOV R4, 0x700 ;  /* 0x0000070000047802 */ /* 0x000fce0000000f00 */
[----:B------:R-:W-:Y:S05]  /*06f0*/  CALL.REL.NOINC `($__internal_3_$__cuda_sm3x_div_rn_noftz_f32_slowpath) ;  /* 0x0000001c00dc7944 */ /* 0x000fea0003c00000 */
[----:B------:R-:W-:-:S07]  /*0700*/  IMAD.MOV.U32 R23, RZ, RZ, R0 ;  /* 0x000000ffff177224 */ /* 0x000fce00078e0000 */
.L_x_24:
[----:B------:R-:W-:Y:S05]  /*0710*/  BSYNC.RECONVERGENT B3 ;  /* 0x0000000000037941 */ /* 0x000fea0003800200 */
.L_x_23:
        /* <DEDUP_REMOVED lines=12> */
[----:B------:R-:W-:-:S07]  /*07e0*/  MOV R3, R0 ;  /* 0x0000000000037202 */ /* 0x000fce0000000f00 */
.L_x_26:
[----:B------:R-:W-:Y:S05]  /*07f0*/  BSYNC.RECONVERGENT B3 ;  /* 0x0000000000037941 */ /* 0x000fea0003800200 */
.L_x_25:
        /* <DEDUP_REMOVED lines=9> */
[----:B------:R-:W-:Y:S01]  /*0890*/  IMAD.MOV.U32 R0, RZ, RZ, R24 ;  /* 0x000000ffff007224 */ /* 0x000fe200078e0018 */
[----:B------:R-:W-:-:S07]  /*08a0*/  MOV R4, 0x8c0 ;  /* 0x000008c000047802 */ /* 0x000fce0000000f00 */
[----:B------:R-:W-:Y:S05]  /*08b0*/  CALL.REL.NOINC `($__internal_3_$__cuda_sm3x_div_rn_noftz_f32_slowpath) ;  /* 0x0000001c006c7944 */ /* 0x000fea0003c00000 */
.L_x_28:
[----:B------:R-:W-:Y:S05]  /*08c0*/  BSYNC.RECONVERGENT B3 ;  /* 0x0000000000037941 */ /* 0x000fea0003800200 */
.L_x_27:
[----:B------:R-:W2:Y:S01]  /*08d0*/  LDG.E R2, desc[UR6][R14.64] ;  /* 0x000000060e027981 */ /* 0x000ea2000c1e1900 */
[----:B------:R-:W0:Y:S01]  /*08e0*/  MUFU.RCP R7, R26 ;  /* 0x0000001a00077308 */ /* 0x000e220000001000 */
[----:B------:R-:W-:Y:S07]  /*08f0*/  BSSY.RECONVERGENT B3, `(.L_x_29) ;  /* 0x000000d000037945 */ /* 0x000fee0003800200 */
[----:B------:R-:W1:Y:S01]  /*0900*/  FCHK P0, R23, R26 ;  /* 0x0000001a17007302 */ /* 0x000e620000000000 */
[----:B--2---:R-:W-:Y:S01]  /*0910*/  FFMA R5, R25, R0, R2 ;  /* 0x0000000019057223 */ /* 0x004fe20000000002 */
[----:B0-----:R-:W-:-:S04]  /*0920*/  FFMA R0, R7, -R26, 1 ;  /* 0x3f80000007007423 */ /* 0x001fc8000000081a */
[----:B------:R0:W-:Y:S01]  /*0930*/  STG.E desc[UR6][R14.64], R5 ;  /* 0x000000050e007986 */ /* 0x0001e2000c101906 */
[----:B------:R-:W-:-:S04]  /*0940*/  FFMA R0, R7, R0, R7 ;  /* 0x0000000007007223 */ /* 0x000fc80000000007 */
[----:B------:R-:W-:-:S04]  /*0950*/  FFMA R2, R0, R23, RZ ;  /* 0x0000001700027223 */ /* 0x000fc800000000ff */
[----:B------:R-:W-:-:S04]  /*0960*/  FFMA R7, R2, -R26, R23 ;  /* 0x8000001a02077223 */ /* 0x000fc80000000017 */
[----:B------:R-:W-:Y:S01]  /*0970*/  FFMA R0, R0, R7, R2 ;  /* 0x0000000700007223 */ /* 0x000fe20000000002 */
[----:B01----:R-:W-:Y:S06]  /*0980*/  @!P0 BRA `(.L_x_30) ;  /* 0x00000000000c8947 */ /* 0x003fec0003800000 */
[----:B------:R-:W-:Y:S02]  /*0990*/  MOV R0, R23 ;  /* 0x0000001700007202 */ /* 0x000fe40000000f00 */
[----:B------:R-:W-:-:S07]  /*09a0*/  MOV R4, 0x9c0 ;  /* 0x000009c000047802 */ /* 0x000fce0000000f00 */
[----:B------:R-:W-:Y:S05]  /*09b0*/  CALL.REL.NOINC `($__internal_3_$__cuda_sm3x_div_rn_noftz_f32_slowpath) ;  /* 0x0000001c002c7944 */ /* 0x000fea0003c00000 */
.L_x_30:
[----:B------:R-:W-:Y:S05]  /*09c0*/  BSYNC.RECONVERGENT B3 ;  /* 0x0000000000037941 */ /* 0x000fea0003800200 */
.L_x_29:
        /* <DEDUP_REMOVED lines=15> */
.L_x_32:
[----:B------:R-:W-:Y:S05]  /*0ac0*/  BSYNC.RECONVERGENT B3 ;  /* 0x0000000000037941 */ /* 0x000fea0003800200 */
.L_x_31:
[----:B------:R-:W2:Y:S02]  /*0ad0*/  LDG.E R2, desc[UR6][R8.64] ;  /* 0x0000000608027981 */ /* 0x000ea4000c1e1900 */
[----:B--2---:R-:W-:-:S05]  /*0ae0*/  FFMA R25, R25, R0, R2 ;  /* 0x0000000019197223 */ /* 0x004fca0000000002 */
[----:B------:R0:W-:Y:S02]  /*0af0*/  STG.E desc[UR6][R8.64], R25 ;  /* 0x0000001908007986 */ /* 0x0001e4000c101906 */
.L_x_15:
[----:B------:R-:W-:Y:S05]  /*0b00*/  BSYNC.RECONVERGENT B2 ;  /* 0x0000000000027941 */ /* 0x000fea0003800200 */
.L_x_14:
[----:B------:R-:W-:Y:S01]  /*0b10*/  UIADD3 UR5, UPT, UPT, UR4, 0x1, URZ ;  /* 0x0000000104057890 */ /* 0x000fe2000fffe0ff */
[----:B------:R-:W-:Y:S05]  /*0b20*/  BSSY.RECONVERGENT B2, `(.L_x_33) ;  /* 0x0000097000027945 */ /* 0x000fea0003800200 */
[----:B------:R-:W-:-:S04]  /*0b30*/  ISETP.NE.AND P0, PT, R22, UR5, PT ;  /* 0x0000000516007c0c */ /* 0x000fc8000bf05270 */
[----:B------:R-:W-:-:S13]  /*0b40*/  ISETP.GE.OR P0, PT, R22, UR8, !P0 ;  /* 0x0000000816007c0c */ /* 0x000fda000c706670 */
[----:B------:R-:W-:Y:S05]  /*0b50*/  @P0 BRA `(.L_x_34) ;  /* 0x00000008004c0947 */ /* 0x000fea0003800000 */
[----:B------:R-:W1:Y:S01]  /*0b60*/  LDC.64 R10, c[0x0][0x380] ;  /* 0x0000e000ff0a7b82 */ /* 0x000e620000000a00 */
[----:B------:R-:W-:Y:S01]  /*0b70*/  VIADD R3, R19, 0x7 ;  /* 0x0000000713037836 */ /* 0x000fe20000000000 */
[----:B------:R-:W2:Y:S04]  /*0b80*/  LDG.E R33, desc[UR6][R16.64+0x4] ;  /* 0x0000040610217981 */ /* 0x000ea8000c1e1900 */
[----:B------:R-:W3:Y:S01]  /*0b90*/  LDG.E R4, desc[UR6][R16.64+0xc] ;  /* 0x00000c0610047981 */ /* 0x000ee2000c1e1900 */
[----:B-1----:R-:W-:-:S03]  /*0ba0*/  IMAD.WIDE.U32 R10, R3, 0x4, R10 ;  /* 0x00000004030a7825 */ /* 0x002fc600078e000a */
[----:B------:R-:W4:Y:S04]  /*0bb0*/  LDG.E R3, desc[UR6][R16.64+0x8] ;  /* 0x0000080610037981 */ /* 0x000f28000c1e1900 */
[----:B------:R-:W4:Y:S04]  /*0bc0*/  LDG.E R2, desc[UR6][R10.64+0x8] ;  /* 0x000008060a027981 */ /* 0x000f28000c1e1900 */
[----:B------:R-:W2:Y:S04]  /*0bd0*/  LDG.E R0, desc[UR6][R10.64+0x4] ;  /* 0x000004060a007981 */ /* 0x000ea8000c1e1900 */
[----:B------:R-:W3:Y:S01]  /*0be0*/  LDG.E R5, desc[UR6][R10.64+0xc] ;  /* 0x00000c060a057981 */ /* 0x000ee2000c1e1900 */
[----:B------:R-:W-:Y:S01]  /*0bf0*/  BSSY.RECONVERGENT B0, `(.L_x_35) ;  /* 0x0000012000007945 */ /* 0x000fe20003800200 */
[----:B----4-:R-:W-:Y:S01]  /*0c00*/  FADD R3, R3, -R2 ;  /* 0x8000000203037221 */ /* 0x010fe20000000000 */
[----:B--2---:R-:W-:-:S03]  /*0c10*/  FADD R33, R33, -R0 ;  /* 0x8000000021217221 */ /* 0x004fc60000000000 */
[----:B------:R-:W-:Y:S01]  /*0c20*/  FMUL R0, R3, R3 ;  /* 0x0000000303007220 */ /* 0x000fe20000400000 */
[----:B---3--:R-:W-:-:S03]  /*0c30*/  FADD R2, R4, -R5 ;  /* 0x8000000504027221 */ /* 0x008fc60000000000 */
[----:B------:R-:W-:-:S04]  /*0c40*/  FFMA R5, R33, R33, R0 ;  /* 0x0000002121057223 */ /* 0x000fc80000000000 */
[----:B------:R-:W-:-:S05]  /*0c50*/  FFMA R0, R2, R2, R5 ;  /* 0x0000000202007223 */ /* 0x000fca0000000005 */
[----:B------:R-:W-:Y:S01]  /*0c60*/  IADD3 R4, PT, PT, R0, -0xd000000, RZ ;  /* 0xf300000000047810 */ /* 0x000fe20007ffe0ff */
[----:B------:R1:W2:Y:S03]  /*0c70*/  MUFU.RSQ R7, R0 ;  /* 0x0000000000077308 */ /* 0x0002a60000001400 */
[----:B------:R-:W-:-:S13]  /*0c80*/  ISETP.GT.U32.AND P0, PT, R4, 0x727fffff, PT ;  /* 0x727fffff0400780c */ /* 0x000fda0003f04070 */
[----:B-1----:R-:W-:Y:S05]  /*0c90*/  @!P0 BRA `(.L_x_36) ;  /* 0x00000000000c8947 */ /* 0x002fea0003800000 */
[----:B------:R-:W-:-:S07]  /*0ca0*/  MOV R4, 0xcc0 ;  /* 0x00000cc000047802 */ /* 0x000fce0000000f00 */
[----:B0-2---:R-:W-:Y:S05]  /*0cb0*/  CALL.REL.NOINC `($__internal_2_$__cuda_sm20_sqrt_rn_f32_slowpath) ;  /* 0x0000001800147944 */ /* 0x005fea0003c00000 */
[----:B------:R-:W-:Y:S05]  /*0cc0*/  BRA `(.L_x_37) ;  /* 0x0000000000107947 */ /* 0x000fea0003800000 */
.L_x_36:
[----:B--2---:R-:W-:Y:S01]  /*0cd0*/  FMUL.FTZ R5, R0, R7 ;  /* 0x0000000700057220 */ /* 0x004fe20000410000 */
[----:B------:R-:W-:-:S03]  /*0ce0*/  FMUL.FTZ R4, R7, 0.5 ;  /* 0x3f00000007047820 */ /* 0x000fc60000410000 */
[----:B------:R-:W-:-:S04]  /*0cf0*/  FFMA R26, -R5, R5, R0 ;  /* 0x00000005051a7223 */ /* 0x000fc80000000100 */
[----:B------:R-:W-:-:S07]  /*0d00*/  FFMA R26, R26, R4, R5 ;  /* 0x000000041a1a7223 */ /* 0x000fce0000000005 */
.L_x_37:
[----:B------:R-:W-:Y:S05]  /*0d10*/  BSYNC.RECONVERGENT B0 ;  /* 0x0000000000007941 */ /* 0x000fea0003800200 */
.L_x_35:
[----:B------:R-:W-:-:S13]  /*0d20*/  FSETP.GT.AND P0, PT, R26, 50, PT ;  /* 0x424800001a00780b */ /* 0x000fda0003f04000 */
[----:B------:R-:W-:Y:S05]  /*0d30*/  @!P0 BRA `(.L_x_34) ;  /* 0x0000000400d48947 */ /* 0x000fea0003800000 */
[----:B------:R-:W2:Y:S04]  /*0d40*/  LDG.E R18, desc[UR6][R16.64] ;  /* 0x0000000610127981 */ /* 0x000ea8000c1e1900 */
[----:B------:R-:W3:Y:S01]  /*0d50*/  LDG.E R11, desc[UR6][R10.64] ;  /* 0x000000060a0b7981 */ /* 0x000ee2000c1e1900 */
[----:B------:R-:W1:Y:S01]  /*0d60*/  F2F.F64.F32 R6, R0 ;  /* 0x0000000000067310 */ /* 0x000e620000201800 */
[----:B------:R-:W-:Y:S01]  /*0d70*/  HFMA2 R4, -RZ, RZ, 0, 5.9604644775390625e-08 ;  /* 0x00000001ff047431 */ /* 0x000fe200000001ff */
[----:B------:R-:W-:Y:S06]  /*0d80*/  BSSY.RECONVERGENT B0, `(.L_x_38) ;  /* 0x0000015000007945 */ /* 0x000fec0003800200 */
[----:B-1----:R-:W0:Y:S02]  /*0d90*/  MUFU.RCP64H R5, R7 ;  /* 0x0000000700057308 */ /* 0x002e240000001800 */
        /* <DEDUP_REMOVED lines=19> */
.L_x_39:
[----:B------:R-:W-:Y:S05]  /*0ed0*/  BSYNC.RECONVERGENT B0 ;  /* 0x0000000000007941 */ /* 0x000fea0003800200 */
.L_x_38:
        /* <DEDUP_REMOVED lines=10> */
[----:B------:R-:W-:Y:S02]  /*0f80*/  MOV R0, R33 ;  /* 0x0000002100007202 */ /* 0x000fe40000000f00 */
[----:B------:R-:W-:-:S07]  /*0f90*/  MOV R4, 0xfb0 ;  /* 0x00000fb000047802 */ /* 0x000fce0000000f00 */
[----:B------:R-:W-:Y:S05]  /*0fa0*/  CALL.REL.NOINC `($__internal_3_$__cuda_sm3x_div_rn_noftz_f32_slowpath) ;  /* 0x0000001400b07944 */ /* 0x000fea0003c00000 */
[----:B------:R-:W-:-:S07]  /*0fb0*/  IMAD.MOV.U32 R24, RZ, RZ, R0 ;  /* 0x000000ffff187224 */ /* 0x000fce00078e0000 */
.L_x_41:
[----:B------:R-:W-:Y:S05]  /*0fc0*/  BSYNC.RECONVERGENT B3 ;  /* 0x0000000000037941 */ /* 0x000fea0003800200 */
.L_x_40:
        /* <DEDUP_REMOVED lines=13> */
.L_x_43:
[----:B------:R-:W-:Y:S05]  /*10a0*/  BSYNC.RECONVERGENT B3 ;  /* 0x0000000000037941 */ /* 0x000fea0003800200 */
.L_x_42:
        /* <DEDUP_REMOVED lines=12> */
[----:B------:R-:W-:-:S07]  /*1170*/  MOV R3, R0 ;  /* 0x0000000000037202 */ /* 0x000fce0000000f00 */
.L_x_45:
[----:B------:R-:W-:Y:S05]  /*1180*/  BSYNC.RECONVERGENT B3 ;  /* 0x0000000000037941 */ /* 0x000fea0003800200 */
.L_x_44:
        /* <DEDUP_REMOVED lines=12> */
.L_x_47:
[----:B------:R-:W-:Y:S05]  /*1250*/  BSYNC.RECONVERGENT B3 ;  /* 0x0000000000037941 */ /* 0x000fea0003800200 */
.L_x_46:
        /* <DEDUP_REMOVED lines=12> */
[----:B------:R-:W-:Y:S01]  /*1320*/  IMAD.MOV.U32 R0, RZ, RZ, R23 ;  /* 0x000000ffff007224 */ /* 0x000fe200078e0017 */
[----:B------:R-:W-:-:S07]  /*1330*/  MOV R4, 0x1350 ;  /* 0x0000135000047802 */ /* 0x000fce0000000f00 */
[----:B------:R-:W-:Y:S05]  /*1340*/  CALL.REL.NOINC `($__internal_3_$__cuda_sm3x_div_rn_noftz_f32_slowpath) ;  /* 0x0000001000c87944 */ /* 0x000fea0003c00000 */
.L_x_49:
[----:B------:R-:W-:Y:S05]  /*1350*/  BSYNC.RECONVERGENT B3 ;  /* 0x0000000000037941 */ /* 0x000fea0003800200 */
.L_x_48:
        /* <DEDUP_REMOVED lines=15> */
.L_x_51:
[----:B------:R-:W-:Y:S05]  /*1450*/  BSYNC.RECONVERGENT B3 ;  /* 0x0000000000037941 */ /* 0x000fea0003800200 */
.L_x_50:
[----:B------:R-:W2:Y:S02]  /*1460*/  LDG.E R2, desc[UR6][R8.64] ;  /* 0x0000000608027981 */ /* 0x000ea4000c1e1900 */
[----:B--2---:R-:W-:-:S05]  /*1470*/  FFMA R25, R25, R0, R2 ;  /* 0x0000000019197223 */ /* 0x004fca0000000002 */
[----:B------:R1:W-:Y:S02]  /*1480*/  STG.E desc[UR6][R8.64], R25 ;  /* 0x0000001908007986 */ /* 0x0003e4000c101906 */
.L_x_34:
[----:B------:R-:W-:Y:S05]  /*1490*/  BSYNC.RECONVERGENT B2 ;  /* 0x0000000000027941 */ /* 0x000fea0003800200 */
.L_x_33:
[----:B------:R-:W-:Y:S01]  /*14a0*/  UIADD3 UR4, UPT, UPT, UR4, 0x2, URZ ;  /* 0x0000000204047890 */ /* 0x000fe2000fffe0ff */
[----:B------:R-:W-:Y:S01]  /*14b0*/  IADD3 R19, PT, PT, R19, 0xe, RZ ;  /* 0x0000000e13137810 */ /* 0x000fe20007ffe0ff */
[----:B------:R-:W-:-:S04]  /*14c0*/  VIADD R20, R20, 0x2 ;  /* 0x0000000214147836 */ /* 0x000fc80000000000 */
[----:B------:R-:W-:-:S13]  /*14d0*/  ISETP.NE.AND P0, PT, R21, UR4, PT ;  /* 0x0000000415007c0c */ /* 0x000fda000bf05270 */
[----:B------:R-:W-:Y:S05]  /*14e0*/  @P0 BRA `(.L_x_52) ;  /* 0xffffffec002c0947 */ /* 0x000fea000383ffff */
.L_x_13:
[----:B------:R-:W2:Y:S02]  /*14f0*/  LDC R3, c[0x0][0x3a0] ;  /* 0x0000e800ff037b82 */ /* 0x000ea40000000800 */
[----:B--2---:R-:W-:-:S04]  /*1500*/  LOP3.LUT R0, R3, 0x1, RZ, 0xc0, !PT ;  /* 0x0000000103007812 */ /* 0x004fc800078ec0ff */
[----:B------:R-:W-:-:S04]  /*1510*/  ISETP.NE.U32.AND P0, PT, R0, 0x1, PT ;  /* 0x000000010000780c */ /* 0x000fc80003f05070 */
[----:B------:R-:W-:-:S04]  /*1520*/  ISETP.EQ.OR P0, PT, R21, R22, P0 ;  /* 0x000000161500720c */ /* 0x000fc80000702670 */
[----:B------:R-:W-:-:S13]  /*1530*/  ISETP.GE.OR P0, PT, R22, R3, P0 ;  /* 0x000000031600720c */ /* 0x000fda0000706670 */
[----:B------:R-:W-:Y:S05]  /*1540*/  @P0 EXIT ;  /* 0x000000000000094d */ /* 0x000fea0003800000 */
[----:B------:R-:W2:Y:S01]  /*1550*/  LDC.64 R10, c[0x0][0x380] ;  /* 0x0000e000ff0a7b82 */ /* 0x000ea20000000a00 */
[----:B------:R-:W-:Y:S01]  /*1560*/  IMAD R21, R21, 0x7, RZ ;  /* 0x0000000715157824 */ /* 0x000fe200078e02ff */
[----:B------:R-:W3:Y:S04]  /*1570*/  LDG.E R2, desc[UR6][R16.64+0x8] ;  /* 0x0000080610027981 */ /* 0x000ee8000c1e1900 */
[----:B------:R-:W4:Y:S04]  /*1580*/  LDG.E R20, desc[UR6][R16.64+0x4] ;  /* 0x0000040610147981 */ /* 0x000f28000c1e1900 */
[----:B------:R-:W5:Y:S01]  /*1590*/  LDG.E R0, desc[UR6][R16.64+0xc] ;  /* 0x00000c0610007981 */ /* 0x000f62000c1e1900 */
[----:B--2---:R-:W-:-:S05]  /*15a0*/  IMAD.WIDE.U32 R10, R21, 0x4, R10 ;  /* 0x00000004150a7825 */ /* 0x004fca00078e000a */
[----:B------:R-:W3:Y:S04]  /*15b0*/  LDG.E R5, desc[UR6][R10.64+0x8] ;  /* 0x000008060a057981 */ /* 0x000ee8000c1e1900 */
[----:B------:R-:W4:Y:S04]  /*15c0*/  LDG.E R3, desc[UR6][R10.64+0x4] ;  /* 0x000004060a037981 */ /* 0x000f28000c1e1900 */
[----:B------:R-:W5:Y:S01]  /*15d0*/  LDG.E R7, desc[UR6][R10.64+0xc] ;  /* 0x00000c060a077981 */ /* 0x000f62000c1e1900 */
[----:B------:R-:W-:Y:S01]  /*15e0*/  BSSY.RECONVERGENT B0, `(.L_x_53) ;  /* 0x0000014000007945 */ /* 0x000fe20003800200 */
[----:B---3--:R-:W-:Y:S01]  /*15f0*/  FADD R2, R2, -R5 ;  /* 0x8000000502027221 */ /* 0x008fe20000000000 */
[----:B----4-:R-:W-:-:S03]  /*1600*/  FADD R20, R20, -R3 ;  /* 0x8000000314147221 */ /* 0x010fc60000000000 */
[----:B------:R-:W-:Y:S01]  /*1610*/  FMUL R5, R2, R2 ;  /* 0x0000000202057220 */ /* 0x000fe20000400000 */
[----:B-----5:R-:W-:-:S03]  /*1620*/  FADD R3, R0, -R7 ;  /* 0x8000000700037221 */ /* 0x020fc60000000000 */
[----:B------:R-:W-:-:S04]  /*1630*/  FFMA R0, R20, R20, R5 ;  /* 0x0000001414007223 */ /* 0x000fc80000000005 */
[----:B------:R-:W-:-:S05]  /*1640*/  FFMA R28, R3, R3, R0 ;  /* 0x00000003031c7223 */ /* 0x000fca0000000000 */
[----:B------:R-:W-:Y:S01]  /*1650*/  IADD3 R0, PT, PT, R28, -0xd000000, RZ ;  /* 0xf30000001c007810 */ /* 0x000fe20007ffe0ff */
[----:B------:R2:W3:Y:S03]  /*1660*/  MUFU.RSQ R5, R28 ;  /* 0x0000001c00057308 */ /* 0x0004e60000001400 */
[----:B------:R-:W-:-:S13]  /*1670*/  ISETP.GT.U32.AND P0, PT, R0, 0x727fffff, PT ;  /* 0x727fffff0000780c */ /* 0x000fda0003f04070 */
[----:B--2---:R-:W-:Y:S05]  /*1680*/  @!P0 BRA `(.L_x_54) ;  /* 0x0000000000148947 */ /* 0x004fea0003800000 */
[----:B------:R-:W-:Y:S02]  /*1690*/  MOV R0, R28 ;  /* 0x0000001c00007202 */ /* 0x000fe40000000f00 */
[----:B------:R-:W-:-:S07]  /*16a0*/  MOV R4, 0x16c0 ;  /* 0x000016c000047802 */ /* 0x000fce0000000f00 */
[----:B01-3--:R-:W-:Y:S05]  /*16b0*/  CALL.REL.NOINC `($__internal_2_$__cuda_sm20_sqrt_rn_f32_slowpath) ;  /* 0x0000000c00947944 */ /* 0x00bfea0003c00000 */
[----:B------:R-:W-:Y:S01]  /*16c0*/  IMAD.MOV.U32 R19, RZ, RZ, R26 ;  /* 0x000000ffff137224 */ /* 0x000fe200078e001a */
[----:B------:R-:W-:Y:S06]  /*16d0*/  BRA `(.L_x_55) ;  /* 0x0000000000107947 */ /* 0x000fec0003800000 */
.L_x_54:
[----:B---3--:R-:W-:Y:S01]  /*16e0*/  FMUL.FTZ R19, R28, R5 ;  /* 0x000000051c137220 */ /* 0x008fe20000410000 */
[----:B------:R-:W-:-:S03]  /*16f0*/  FMUL.FTZ R4, R5, 0.5 ;  /* 0x3f00000005047820 */ /* 0x000fc60000410000 */
[----:B------:R-:W-:-:S04]  /*1700*/  FFMA R0, -R19, R19, R28 ;  /* 0x0000001313007223 */ /* 0x000fc8000000011c */
[----:B------:R-:W-:-:S07]  /*1710*/  FFMA R19, R0, R4, R19 ;  /* 0x0000000400137223 */ /* 0x000fce0000000013 */
.L_x_55:
[----:B------:R-:W-:Y:S05]  /*1720*/  BSYNC.RECONVERGENT B0 ;  /* 0x0000000000007941 */ /* 0x000fea0003800200 */
.L_x_53:
[----:B------:R-:W-:-:S13]  /*1730*/  FSETP.GT.AND P0, PT, R19, 50, PT ;  /* 0x424800001300780b */ /* 0x000fda0003f04000 */
[----:B------:R-:W-:Y:S05]  /*1740*/  @!P0 EXIT ;  /* 0x000000000000894d */ /* 0x000fea0003800000 */
[----:B------:R-:W2:Y:S04]  /*1750*/  LDG.E R16, desc[UR6][R16.64] ;  /* 0x0000000610107981 */ /* 0x000ea8000c1e1900 */
[----:B------:R-:W3:Y:S01]  /*1760*/  LDG.E R11, desc[UR6][R10.64] ;  /* 0x000000060a0b7981 */ /* 0x000ee2000c1e1900 */
[----:B------:R-:W4:Y:S01]  /*1770*/  F2F.F64.F32 R6, R28 ;  /* 0x0000001c00067310 */ /* 0x000f220000201800 */
[----:B------:R-:W-:Y:S01]  /*1780*/  HFMA2 R4, -RZ, RZ, 0, 5.9604644775390625e-08 ;  /* 0x00000001ff047431 */ /* 0x000fe200000001ff */
[----:B------:R-:W-:Y:S06]  /*1790*/  BSSY.RECONVERGENT B0, `(.L_x_56) ;  /* 0x0000017000007945 */ /* 0x000fec0003800200 */
[----:B----4-:R-:W4:Y:S02]  /*17a0*/  MUFU.RCP64H R5, R7 ;  /* 0x0000000700057308 */ /* 0x010f240000001800 */
[----:B----4-:R-:W-:-:S08]  /*17b0*/  DFMA R22, -R6, R4, 1 ;  /* 0x3ff000000616742b */ /* 0x010fd00000000104 */
[----:B------:R-:W-:-:S08]  /*17c0*/  DFMA R22, R22, R22, R22 ;  /* 0x000000161616722b */ /* 0x000fd00000000016 */
[----:B------:R-:W-:-:S08]  /*17d0*/  DFMA R22, R4, R22, R4 ;  /* 0x000000160416722b */ /* 0x000fd00000000004 */
[----:B------:R-:W-:-:S08]  /*17e0*/  DFMA R4, -R6, R22, 1 ;  /* 0x3ff000000604742b */ /* 0x000fd00000000116 */
[----:B------:R-:W-:Y:S01]  /*17f0*/  DFMA R4, R22, R4, R22 ;  /* 0x000000041604722b */ /* 0x000fe20000000016 */
[----:B--2---:R-:W-:-:S04]  /*1800*/  FMUL R0, R16, -200 ;  /* 0xc348000010007820 */ /* 0x004fc80000400000 */
[----:B---3--:R-:W-:-:S04]  /*1810*/  FMUL R0, R0, R11 ;  /* 0x0000000b00007220 */ /* 0x008fc80000400000 */
[----:B01----:R-:W0:Y:S02]  /*1820*/  F2F.F64.F32 R24, R0 ;  /* 0x0000000000187310 */ /* 0x003e240000201800 */
[----:B0-----:R-:W-:Y:S01]  /*1830*/  DMUL R16, R24, R4 ;  /* 0x0000000418107228 */ /* 0x001fe20000000000 */
[----:B------:R-:W-:-:S07]  /*1840*/  FSETP.GEU.AND P1, PT, |R25|, 6.5827683646048100446e-37, PT ;  /* 0x036000001900780b */ /* 0x000fce0003f2e200 */
[----:B------:R-:W-:-:S08]  /*1850*/  DFMA R10, -R6, R16, R24 ;  /* 0x00000010060a722b */ /* 0x000fd00000000118 */
[----:B------:R-:W-:-:S10]  /*1860*/  DFMA R16, R4, R10, R16 ;  /* 0x0000000a0410722b */ /* 0x000fd40000000010 */
[----:B------:R-:W-:-:S05]  /*1870*/  FFMA R4, RZ, R7, R17 ;  /* 0x00000007ff047223 */ /* 0x000fca0000000011 */
[----:B------:R-:W-:-:S13]  /*1880*/  FSETP.GT.AND P0, PT, |R4|, 1.469367938527859385e-39, PT ;  /* 0x001000000400780b */ /* 0x000fda0003f04200 */
[----:B------:R-:W-:Y:S05]  /*1890*/  @P0 BRA P1, `(.L_x_57) ;  /* 0x0000000000180947 */ /* 0x000fea0000800000 */
[----:B------:R-:W-:Y:S01]  /*18a0*/  MOV R10, R24 ;  /* 0x00000018000a7202 */ /* 0x000fe20000000f00 */
[----:B------:R-:W-:Y:S01]  /*18b0*/  IMAD.MOV.U32 R11, RZ, RZ, R25 ;  /* 0x000000ffff0b7224 */ /* 0x000fe200078e0019 */
[----:B------:R-:W-:-:S07]  /*18c0*/  MOV R0, 0x18e0 ;  /* 0x000018e000007802 */ /* 0x000fce0000000f00 */
[----:B------:R-:W-:Y:S05]  /*18d0*/  CALL.REL.NOINC `($__internal_1_$__cuda_sm20_div_rn_f64_full) ;  /* 0x0000000400a07944 */ /* 0x000fea0003c00000 */
[----:B------:R-:W-:Y:S02]  /*18e0*/  MOV R16, R34 ;  /* 0x0000002200107202 */ /* 0x000fe40000000f00 */
[----:B------:R-:W-:-:S07]  /*18f0*/  MOV R17, R35 ;  /* 0x0000002300117202 */ /* 0x000fce0000000f00 */
.L_x_57:
[----:B------:R-:W-:Y:S05]  /*1900*/  BSYNC.RECONVERGENT B0 ;  /* 0x0000000000007941 */ /* 0x000fea0003800200 */
.L_x_56:
        /* <DEDUP_REMOVED lines=11> */
[----:B------:R-:W-:Y:S02]  /*19c0*/  MOV R26, R19 ;  /* 0x00000013001a7202 */ /* 0x000fe40000000f00 */
[----:B------:R-:W-:-:S07]  /*19d0*/  MOV R4, 0x19f0 ;  /* 0x000019f000047802 */ /* 0x000fce0000000f00 */
[----:B------:R-:W-:Y:S05]  /*19e0*/  CALL.REL.NOINC `($__internal_3_$__cuda_sm3x_div_rn_noftz_f32_slowpath) ;  /* 0x0000000c00207944 */ /* 0x000fea0003c00000 */
[----:B------:R-:W-:-:S07]  /*19f0*/  MOV R22, R0 ;  /* 0x0000000000167202 */ /* 0x000fce0000000f00 */
.L_x_59:
[----:B------:R-:W-:Y:S05]  /*1a00*/  BSYNC.RECONVERGENT B2 ;  /* 0x0000000000027941 */ /* 0x000fea0003800200 */
.L_x_58:
        /* <DEDUP_REMOVED lines=10> */
[----:B------:R-:W-:Y:S02]  /*1ab0*/  MOV R26, R19 ;  /* 0x00000013001a7202 */ /* 0x000fe40000000f00 */
[----:B------:R-:W-:-:S07]  /*1ac0*/  MOV R4, 0x1ae0 ;  /* 0x00001ae000047802 */ /* 0x000fce0000000f00 */
[----:B------:R-:W-:Y:S05]  /*1ad0*/  CALL.REL.NOINC `($__internal_3_$__cuda_sm3x_div_rn_noftz_f32_slowpath) ;  /* 0x0000000800e47944 */ /* 0x000fea0003c00000 */
[----:B------:R-:W-:-:S07]  /*1ae0*/  MOV R20, R0 ;  /* 0x0000000000147202 */ /* 0x000fce0000000f00 */
.L_x_61:
[----:B------:R-:W-:Y:S05]  /*1af0*/  BSYNC.RECONVERGENT B2 ;  /* 0x0000000000027941 */ /* 0x000fea0003800200 */
.L_x_60:
        /* <DEDUP_REMOVED lines=14> */
.L_x_63:
[----:B------:R-:W-:Y:S05]  /*1be0*/  BSYNC.RECONVERGENT B2 ;  /* 0x0000000000027941 */ /* 0x000fea0003800200 */
.L_x_62:
        /* <DEDUP_REMOVED lines=14> */
.L_x_65:
[----:B------:R-:W-:Y:S05]  /*1cd0*/  BSYNC.RECONVERGENT B2 ;  /* 0x0000000000027941 */ /* 0x000fea0003800200 */
.L_x_64:
        /* <DEDUP_REMOVED lines=13> */
[----:B------:R-:W-:Y:S02]  /*1db0*/  MOV R26, R19 ;  /* 0x00000013001a7202 */ /* 0x000fe40000000f00 */
[----:B------:R-:W-:-:S07]  /*1dc0*/  MOV R4, 0x1de0 ;  /* 0x00001de000047802 */ /* 0x000fce0000000f00 */
[----:B------:R-:W-:Y:S05]  /*1dd0*/  CALL.REL.NOINC `($__internal_3_$__cuda_sm3x_div_rn_noftz_f32_slowpath) ;  /* 0x0000000800247944 */ /* 0x000fea0003c00000 */
[----:B------:R-:W-:-:S07]  /*1de0*/  MOV R3, R0 ;  /* 0x0000000000037202 */ /* 0x000fce0000000f00 */
.L_x_67:
[----:B------:R-:W-:Y:S05]  /*1df0*/  BSYNC.RECONVERGENT B2 ;  /* 0x0000000000027941 */ /* 0x000fea0003800200 */
.L_x_66:
        /* <DEDUP_REMOVED lines=17> */
.L_x_69:
[----:B------:R-:W-:Y:S05]  /*1f10*/  BSYNC.RECONVERGENT B2 ;  /* 0x0000000000027941 */ /* 0x000fea0003800200 */
.L_x_68:
[----:B------:R-:W2:Y:S02]  /*1f20*/  LDG.E R5, desc[UR6][R8.64] ;  /* 0x0000000608057981 */ /* 0x000ea4000c1e1900 */
[----:B--2---:R-:W-:-:S05]  /*1f30*/  FFMA R3, R16, R3, R5 ;  /* 0x0000000310037223 */ /* 0x004fca0000000005 */
[----:B------:R-:W-:Y:S01]  /*1f40*/  STG.E desc[UR6][R8.64], R3 ;  /* 0x0000000308007986 */ /* 0x000fe2000c101906 */
[----:B------:R-:W-:Y:S05]  /*1f50*/  EXIT ;  /* 0x000000000000794d */ /* 0x000fea0003800000 */
        .weak           $__internal_1_$__cuda_sm20_div_rn_f64_full
        .type           $__internal_1_$__cuda_sm20_div_rn_f64_full,@function
        .size           $__internal_1_$__cuda_sm20_div_rn_f64_full,($__internal_2_$__cuda_sm20_sqrt_rn_f32_slowpath - $__internal_1_$__cuda_sm20_div_rn_f64_full)
$__internal_1_$__cuda_sm20_div_rn_f64_full:
[C---:B------:R-:W-:Y:S01]  /*1f60*/  FSETP.GEU.AND P0, PT, |R7|.reuse, 1.469367938527859385e-39, PT ;  /* 0x001000000700780b */ /* 0x040fe20003f0e200 */
[----:B------:R-:W-:Y:S01]  /*1f70*/  BSSY.RECONVERGENT B1, `(.L_x_70) ;  /* 0x0000056000017945 */ /* 0x000fe20003800200 */
[----:B------:R-:W-:Y:S02]  /*1f80*/  LOP3.LUT R28, R7, 0x800fffff, RZ, 0xc0, !PT ;  /* 0x800fffff071c7812 */ /* 0x000fe400078ec0ff */
[C---:B------:R-:W-:Y:S02]  /*1f90*/  FSETP.GEU.AND P2, PT, |R11|.reuse, 1.469367938527859385e-39, PT ;  /* 0x001000000b00780b */ /* 0x040fe40003f4e200 */
[----:B------:R-:W-:Y:S01]  /*1fa0*/  LOP3.LUT R29, R28, 0x3ff00000, RZ, 0xfc, !PT ;  /* 0x3ff000001c1d7812 */ /* 0x000fe200078efcff */
[----:B------:R-:W-:Y:S01]  /*1fb0*/  IMAD.MOV.U32 R28, RZ, RZ, R6 ;  /* 0x000000ffff1c7224 */ /* 0x000fe200078e0006 */
[----:B------:R-:W-:Y:S02]  /*1fc0*/  MOV R24, 0x1 ;  /* 0x0000000100187802 */ /* 0x000fe40000000f00 */
[----:B------:R-:W-:-:S02]  /*1fd0*/  LOP3.LUT R18, R11, 0x7ff00000, RZ, 0xc0, !PT ;  /* 0x7ff000000b127812 */ /* 0x000fc400078ec0ff */
[----:B------:R-:W-:Y:S01]  /*1fe0*/  MOV R23, 0x1ca00000 ;  /* 0x1ca0000000177802 */ /* 0x000fe20000000f00 */
[----:B------:R-:W-:Y:S01]  /*1ff0*/  @!P0 DMUL R28, R6, 8.98846567431157953865e+307 ;  /* 0x7fe00000061c8828 */ /* 0x000fe20000000000 */
[C---:B------:R-:W-:Y:S02]  /*2000*/  LOP3.LUT R30, R7.reuse, 0x7ff00000, RZ, 0xc0, !PT ;  /* 0x7ff00000071e7812 */ /* 0x040fe400078ec0ff */
[----:B------:R-:W-:Y:S02]  /*2010*/  MOV R27, R18 ;  /* 0x00000012001b7202 */ /* 0x000fe40000000f00 */
[----:B------:R-:W-:Y:S01]  /*2020*/  @!P2 LOP3.LUT R5, R7, 0x7ff00000, RZ, 0xc0, !PT ;  /* 0x7ff000000705a812 */ /* 0x000fe200078ec0ff */
[----:B------:R-:W0:Y:S01]  /*2030*/  MUFU.RCP64H R25, R29 ;  /* 0x0000001d00197308 */ /* 0x000e220000001800 */
[C---:B------:R-:W-:Y:S02]  /*2040*/  ISETP.GE.U32.AND P1, PT, R18.reuse, R30, PT ;  /* 0x0000001e1200720c */ /* 0x040fe40003f26070 */
[----:B------:R-:W-:-:S02]  /*2050*/  @!P2 ISETP.GE.U32.AND P3, PT, R18, R5, PT ;  /* 0x000000051200a20c */ /* 0x000fc40003f66070 */
[----:B------:R-:W-:Y:S02]  /*2060*/  @!P0 LOP3.LUT R30, R29, 0x7ff00000, RZ, 0xc0, !PT ;  /* 0x7ff000001d1e8812 */ /* 0x000fe400078ec0ff */
[----:B------:R-:W-:-:S04]  /*2070*/  @!P2 SEL R5, R23, 0x63400000, !P3 ;  /* 0x634000001705a807 */ /* 0x000fc80005800000 */
[----:B------:R-:W-:-:S04]  /*2080*/  @!P2 LOP3.LUT R4, R5, 0x80000000, R11, 0xf8, !PT ;  /* 0x800000000504a812 */ /* 0x000fc800078ef80b */
[----:B------:R-:W-:Y:S01]  /*2090*/  @!P2 LOP3.LUT R5, R4, 0x100000, RZ, 0xfc, !PT ;  /* 0x001000000405a812 */ /* 0x000fe200078efcff */
[----:B0-----:R-:W-:Y:S01]  /*20a0*/  DFMA R34, R24, -R28, 1 ;  /* 0x3ff000001822742b */ /* 0x001fe2000000081c */
[----:B------:R-:W-:-:S07]  /*20b0*/  @!P2 MOV R4, RZ ;  /* 0x000000ff0004a202 */ /* 0x000fce0000000f00 */
[----:B------:R-:W-:-:S08]  /*20c0*/  DFMA R34, R34, R34, R34 ;  /* 0x000000222222722b */ /* 0x000fd00000000022 */
[----:B------:R-:W-:Y:S01]  /*20d0*/  DFMA R34, R24, R34, R24 ;  /* 0x000000221822722b */ /* 0x000fe20000000018 */
[----:B------:R-:W-:Y:S01]  /*20e0*/  SEL R25, R23, 0x63400000, !P1 ;  /* 0x6340000017197807 */ /* 0x000fe20004800000 */
[----:B------:R-:W-:-:S03]  /*20f0*/  IMAD.MOV.U32 R24, RZ, RZ, R10 ;  /* 0x000000ffff187224 */ /* 0x000fc600078e000a */
[----:B------:R-:W-:-:S03]  /*2100*/  LOP3.LUT R25, R25, 0x800fffff, R11, 0xf8, !PT ;  /* 0x800fffff19197812 */ /* 0x000fc600078ef80b */
[----:B------:R-:W-:-:S03]  /*2110*/  DFMA R36, R34, -R28, 1 ;  /* 0x3ff000002224742b */ /* 0x000fc6000000081c */
[----:B------:R-:W-:-:S05]  /*2120*/  @!P2 DFMA R24, R24, 2, -R4 ;  /* 0x400000001818a82b */ /* 0x000fca0000000804 */
[----:B------:R-:W-:-:S05]  /*2130*/  DFMA R36, R34, R36, R34 ;  /* 0x000000242224722b */ /* 0x000fca0000000022 */
[----:B------:R-:W-:-:S03]  /*2140*/  @!P2 LOP3.LUT R27, R25, 0x7ff00000, RZ, 0xc0, !PT ;  /* 0x7ff00000191ba812 */ /* 0x000fc600078ec0ff */
[----:B------:R-:W-:Y:S02]  /*2150*/  DMUL R34, R36, R24 ;  /* 0x0000001824227228 */ /* 0x000fe40000000000 */
[----:B------:R-:W-:-:S05]  /*2160*/  VIADD R31, R27, 0xffffffff ;  /* 0xffffffff1b1f7836 */ /* 0x000fca0000000000 */
[----:B------:R-:W-:Y:S01]  /*2170*/  ISETP.GT.U32.AND P0, PT, R31, 0x7feffffe, PT ;  /* 0x7feffffe1f00780c */ /* 0x000fe20003f04070 */
[----:B------:R-:W-:Y:S01]  /*2180*/  DFMA R4, R34, -R28, R24 ;  /* 0x8000001c2204722b */ /* 0x000fe20000000018 */
[----:B------:R-:W-:-:S04]  /*2190*/  IADD3 R31, PT, PT, R30, -0x1, RZ ;  /* 0xffffffff1e1f7810 */ /* 0x000fc80007ffe0ff */
[----:B------:R-:W-:-:S03]  /*21a0*/  ISETP.GT.U32.OR P0, PT, R31, 0x7feffffe, P0 ;  /* 0x7feffffe1f00780c */ /* 0x000fc60000704470 */
[----:B------:R-:W-:-:S10]  /*21b0*/  DFMA R4, R36, R4, R34 ;  /* 0x000000042404722b */ /* 0x000fd40000000022 */
[----:B------:R-:W-:Y:S05]  /*21c0*/  @P0 BRA `(.L_x_71) ;  /* 0x00000000006c0947 */ /* 0x000fea0003800000 */
[----:B------:R-:W-:Y:S02]  /*21d0*/  LOP3.LUT R11, R7, 0x7ff00000, RZ, 0xc0, !PT ;  /* 0x7ff00000070b7812 */ /* 0x000fe400078ec0ff */
[----:B------:R-:W-:Y:S02]  /*21e0*/  MOV R30, RZ ;  /* 0x000000ff001e7202 */ /* 0x000fe40000000f00 */
[CC--:B------:R-:W-:Y:S02]  /*21f0*/  VIADDMNMX R10, R18.reuse, -R11.reuse, 0xb9600000, !PT ;  /* 0xb9600000120a7446 */ /* 0x0c0fe4000780090b */
[----:B------:R-:W-:Y:S02]  /*2200*/  ISETP.GE.U32.AND P0, PT, R18, R11, PT ;  /* 0x0000000b1200720c */ /* 0x000fe40003f06070 */
[----:B------:R-:W-:Y:S02]  /*2210*/  VIMNMX R10, PT, PT, R10, 0x46a00000, PT ;  /* 0x46a000000a0a7848 */ /* 0x000fe40003fe0100 */
[----:B------:R-:W-:-:S04]  /*2220*/  SEL R23, R23, 0x63400000, !P0 ;  /* 0x6340000017177807 */ /* 0x000fc80004000000 */
[----:B------:R-:W-:-:S05]  /*2230*/  IADD3 R10, PT, PT, -R23, R10, RZ ;  /* 0x0000000a170a7210 */ /* 0x000fca0007ffe1ff */
[----:B------:R-:W-:-:S06]  /*2240*/  VIADD R31, R10, 0x7fe00000 ;  /* 0x7fe000000a1f7836 */ /* 0x000fcc0000000000 */
[----:B------:R-:W-:-:S10]  /*2250*/  DMUL R34, R4, R30 ;  /* 0x0000001e04227228 */ /* 0x000fd40000000000 */
[----:B------:R-:W-:-:S13]  /*2260*/  FSETP.GTU.AND P0, PT, |R35|, 1.469367938527859385e-39, PT ;  /* 0x001000002300780b */ /* 0x000fda0003f0c200 */
[----:B------:R-:W-:Y:S05]  /*2270*/  @P0 BRA `(.L_x_72) ;  /* 0x0000000000940947 */ /* 0x000fea0003800000 */
[----:B------:R-:W-:Y:S01]  /*2280*/  DFMA R24, R4, -R28, R24 ;  /* 0x8000001c0418722b */ /* 0x000fe20000000018 */
[----:B------:R-:W-:-:S09]  /*2290*/  MOV R30, RZ ;  /* 0x000000ff001e7202 */ /* 0x000fd20000000f00 */
[C---:B------:R-:W-:Y:S02]  /*22a0*/  FSETP.NEU.AND P0, PT, R25.reuse, RZ, PT ;  /* 0x000000ff1900720b */ /* 0x040fe40003f0d000 */
[----:B------:R-:W-:-:S04]  /*22b0*/  LOP3.LUT R11, R25, 0x80000000, R7, 0x48, !PT ;  /* 0x80000000190b7812 */ /* 0x000fc800078e4807 */
[----:B------:R-:W-:-:S07]  /*22c0*/  LOP3.LUT R31, R11, R31, RZ, 0xfc, !PT ;  /* 0x0000001f0b1f7212 */ /* 0x000fce00078efcff */
[----:B------:R-:W-:Y:S05]  /*22d0*/  @!P0 BRA `(.L_x_72) ;  /* 0x00000000007c8947 */ /* 0x000fea0003800000 */
[----:B------:R-:W-:Y:S01]  /*22e0*/  IMAD.MOV R7, RZ, RZ, -R10 ;  /* 0x000000ffff077224 */ /* 0x000fe200078e0a0a */
[----:B------:R-:W-:-:S06]  /*22f0*/  MOV R6, RZ ;  /* 0x000000ff00067202 */ /* 0x000fcc0000000f00 */
[----:B------:R-:W-:Y:S02]  /*2300*/  DFMA R6, R34, -R6, R4 ;  /* 0x800000062206722b */ /* 0x000fe40000000004 */
[----:B------:R-:W-:-:S04]  /*2310*/  DMUL.RP R4, R4, R30 ;  /* 0x0000001e04047228 */ /* 0x000fc80000008000 */
[----:B------:R-:W-:-:S04]  /*2320*/  IADD3 R6, PT, PT, -R10, -0x43300000, RZ ;  /* 0xbcd000000a067810 */ /* 0x000fc80007ffe1ff */
[----:B------:R-:W-:Y:S02]  /*2330*/  FSETP.NEU.AND P0, PT, |R7|, R6, PT ;  /* 0x000000060700720b */ /* 0x000fe40003f0d200 */
[----:B------:R-:W-:Y:S02]  /*2340*/  LOP3.LUT R11, R5, R11, RZ, 0x3c, !PT ;  /* 0x0000000b050b7212 */ /* 0x000fe400078e3cff */
[----:B------:R-:W-:Y:S02]  /*2350*/  FSEL R34, R4, R34, !P0 ;  /* 0x0000002204227208 */ /* 0x000fe40004000000 */
[----:B------:R-:W-:Y:S01]  /*2360*/  FSEL R35, R11, R35, !P0 ;  /* 0x000000230b237208 */ /* 0x000fe20004000000 */
[----:B------:R-:W-:Y:S06]  /*2370*/  BRA `(.L_x_72) ;  /* 0x0000000000547947 */ /* 0x000fec0003800000 */
.L_x_71:
        /* <DEDUP_REMOVED lines=11> */
[----:B------:R-:W-:Y:S02]  /*2430*/  @P0 LOP3.LUT R4, R35, 0x7ff00000, RZ, 0xfc, !PT ;  /* 0x7ff0000023040812 */ /* 0x000fe400078efcff */
[----:B------:R-:W-:Y:S02]  /*2440*/  @!P0 MOV R34, RZ ;  /* 0x000000ff00228202 */ /* 0x000fe40000000f00 */
[----:B------:R-:W-:Y:S01]  /*2450*/  @P0 MOV R34, RZ ;  /* 0x000000ff00220202 */ /* 0x000fe20000000f00 */
[----:B------:R-:W-:Y:S01]  /*2460*/  @P0 IMAD.MOV.U32 R35, RZ, RZ, R4 ;  /* 0x000000ffff230224 */ /* 0x000fe200078e0004 */
[----:B------:R-:W-:Y:S06]  /*2470*/  BRA `(.L_x_72) ;  /* 0x0000000000147947 */ /* 0x000fec0003800000 */
.L_x_74:
[----:B------:R-:W-:Y:S02]  /*2480*/  LOP3.LUT R35, R7, 0x80000, RZ, 0xfc, !PT ;  /* 0x0008000007237812 */ /* 0x000fe400078efcff */
[----:B------:R-:W-:Y:S01]  /*2490*/  MOV R34, R6 ;  /* 0x0000000600227202 */ /* 0x000fe20000000f00 */
[----:B------:R-:W-:Y:S06]  /*24a0*/  BRA `(.L_x_72) ;  /* 0x0000000000087947 */ /* 0x000fec0003800000 */
.L_x_73:
[----:B------:R-:W-:Y:S02]  /*24b0*/  LOP3.LUT R35, R11, 0x80000, RZ, 0xfc, !PT ;  /* 0x000800000b237812 */ /* 0x000fe400078efcff */
[----:B------:R-:W-:-:S07]  /*24c0*/  MOV R34, R10 ;  /* 0x0000000a00227202 */ /* 0x000fce0000000f00 */
.L_x_72:
[----:B------:R-:W-:Y:S05]  /*24d0*/  BSYNC.RECONVERGENT B1 ;  /* 0x0000000000017941 */ /* 0x000fea0003800200 */
.L_x_70:
[----:B------:R-:W-:Y:S02]  /*24e0*/  HFMA2 R5, -RZ, RZ, 0, 0 ;  /* 0x00000000ff057431 */ /* 0x000fe400000001ff */
[----:B------:R-:W-:-:S04]  /*24f0*/  IMAD.MOV.U32 R4, RZ, RZ, R0 ;  /* 0x000000ffff047224 */ /* 0x000fc800078e0000 */
[----:B------:R-:W-:Y:S05]  /*2500*/  RET.REL.NODEC R4 `(_Z6forcesPfS_S_S_i) ;  /* 0xffffffd804bc7950 */ /* 0x000fea0003c3ffff */
        .weak           $__internal_2_$__cuda_sm20_sqrt_rn_f32_slowpath
        .type           $__internal_2_$__cuda_sm20_sqrt_rn_f32_slowpath,@function
        .size           $__internal_2_$__cuda_sm20_sqrt_rn_f32_slowpath,($__internal_3_$__cuda_sm3x_div_rn_noftz_f32_slowpath - $__internal_2_$__cuda_sm20_sqrt_rn_f32_slowpath)
$__internal_2_$__cuda_sm20_sqrt_rn_f32_slowpath:
[----:B------:R-:W-:-:S13]  /*2510*/  LOP3.LUT P0, RZ, R0, 0x7fffffff, RZ, 0xc0, !PT ;  /* 0x7fffffff00ff7812 */ /* 0x000fda000780c0ff */
[----:B------:R-:W-:Y:S01]  /*2520*/  @!P0 MOV R7, R0 ;  /* 0x0000000000078202 */ /* 0x000fe20000000f00 */
[----:B------:R-:W-:Y:S06]  /*2530*/  @!P0 BRA `(.L_x_75) ;  /* 0x0000000000408947 */ /* 0x000fec0003800000 */
[----:B------:R-:W-:-:S13]  /*2540*/  FSETP.GEU.FTZ.AND P0, PT, R0, RZ, PT ;  /* 0x000000ff0000720b */ /* 0x000fda0003f1e000 */
[----:B------:R-:W-:Y:S01]  /*2550*/  @!P0 IMAD.MOV.U32 R7, RZ, RZ, 0x7fffffff ;  /* 0x7fffffffff078424 */ /* 0x000fe200078e00ff */
[----:B------:R-:W-:Y:S06]  /*2560*/  @!P0 BRA `(.L_x_75) ;  /* 0x0000000000348947 */ /* 0x000fec0003800000 */
[----:B------:R-:W-:-:S13]  /*2570*/  FSETP.GTU.FTZ.AND P0, PT, |R0|, +INF , PT ;  /* 0x7f8000000000780b */ /* 0x000fda0003f1c200 */
[----:B------:R-:W-:Y:S01]  /*2580*/  @P0 FADD.FTZ R7, R0, 1 ;  /* 0x3f80000000070421 */ /* 0x000fe20000010000 */
[----:B------:R-:W-:Y:S06]  /*2590*/  @P0 BRA `(.L_x_75) ;  /* 0x0000000000280947 */ /* 0x000fec0003800000 */
[----:B------:R-:W-:-:S13]  /*25a0*/  FSETP.NEU.FTZ.AND P0, PT, |R0|, +INF , PT ;  /* 0x7f8000000000780b */ /* 0x000fda0003f1d200 */
[----:B------:R-:W-:-:S04]  /*25b0*/  @P0 FFMA R18, R0, 1.84467440737095516160e+19, RZ ;  /* 0x5f80000000120823 */ /* 0x000fc800000000ff */
[----:B------:R-:W0:Y:S02]  /*25c0*/  @P0 MUFU.RSQ R7, R18 ;  /* 0x0000001200070308 */ /* 0x000e240000001400 */
[----:B0-----:R-:W-:Y:S01]  /*25d0*/  @P0 FMUL.FTZ R5, R18, R7 ;  /* 0x0000000712050220 */ /* 0x001fe20000410000 */
[----:B------:R-:W-:Y:S01]  /*25e0*/  @P0 FMUL.FTZ R6, R7, 0.5 ;  /* 0x3f00000007060820 */ /* 0x000fe20000410000 */
[----:B------:R-:W-:Y:S02]  /*25f0*/  @!P0 MOV R7, R0 ;  /* 0x0000000000078202 */ /* 0x000fe40000000f00 */
[----:B------:R-:W-:-:S04]  /*2600*/  @P0 FADD.FTZ R23, -R5, -RZ ;  /* 0x800000ff05170221 */ /* 0x000fc80000010100 */
[----:B------:R-:W-:-:S04]  /*2610*/  @P0 FFMA R24, R5, R23, R18 ;  /* 0x0000001705180223 */ /* 0x000fc80000000012 */
[----:B------:R-:W-:-:S04]  /*2620*/  @P0 FFMA R6, R24, R6, R5 ;  /* 0x0000000618060223 */ /* 0x000fc80000000005 */
[----:B------:R-:W-:-:S07]  /*2630*/  @P0 FMUL.FTZ R7, R6, 2.3283064365386962891e-10 ;  /* 0x2f80000006070820 */ /* 0x000fce0000410000 */
.L_x_75:
[----:B------:R-:W-:Y:S01]  /*2640*/  IMAD.MOV.U32 R5, RZ, RZ, 0x0 ;  /* 0x00000000ff057424 */ /* 0x000fe200078e00ff */
[----:B------:R-:W-:-:S03]  /*2650*/  MOV R26, R7 ;  /* 0x00000007001a7202 */ /* 0x000fc60000000f00 */
[----:B------:R-:W-:Y:S05]  /*2660*/  RET.REL.NODEC R4 `(_Z6forcesPfS_S_S_i) ;  /* 0xffffffd804647950 */ /* 0x000fea0003c3ffff */
        .weak           $__internal_3_$__cuda_sm3x_div_rn_noftz_f32_slowpath
        .type           $__internal_3_$__cuda_sm3x_div_rn_noftz_f32_slowpath,@function
        .size           $__internal_3_$__cuda_sm3x_div_rn_noftz_f32_slowpath,(.L_x_122 - $__internal_3_$__cuda_sm3x_div_rn_noftz_f32_slowpath)
$__internal_3_$__cuda_sm3x_div_rn_noftz_f32_slowpath:
[----:B------:R-:W-:Y:S01]  /*2670*/  SHF.R.U32.HI R5, RZ, 0x17, R26 ;  /* 0x00000017ff057819 */ /* 0x000fe2000001161a */
[----:B------:R-:W-:Y:S01]  /*2680*/  BSSY.RECONVERGENT B0, `(.L_x_76) ;  /* 0x0000063000007945 */ /* 0x000fe20003800200 */
[----:B------:R-:W-:Y:S01]  /*2690*/  SHF.R.U32.HI R7, RZ, 0x17, R0 ;  /* 0x00000017ff077819 */ /* 0x000fe20000011600 */
[----:B------:R-:W-:Y:S01]  /*26a0*/  IMAD.MOV.U32 R18, RZ, RZ, R26 ;  /* 0x000000ffff127224 */ /* 0x000fe200078e001a */
[----:B------:R-:W-:Y:S02]  /*26b0*/  LOP3.LUT R5, R5, 0xff, RZ, 0xc0, !PT ;  /* 0x000000ff05057812 */ /* 0x000fe400078ec0ff */
[----:B------:R-:W-:Y:S02]  /*26c0*/  LOP3.LUT R7, R7, 0xff, RZ, 0xc0, !PT ;  /* 0x000000ff07077812 */ /* 0x000fe400078ec0ff */
[----:B------:R-:W-:Y:S02]  /*26d0*/  IADD3 R10, PT, PT, R5, -0x1, RZ ;  /* 0xffffffff050a7810 */ /* 0x000fe40007ffe0ff */
[----:B------:R-:W-:-:S02]  /*26e0*/  IADD3 R11, PT, PT, R7, -0x1, RZ ;  /* 0xffffffff070b7810 */ /* 0x000fc40007ffe0ff */
[----:B------:R-:W-:-:S04]  /*26f0*/  ISETP.GT.U32.AND P0, PT, R10, 0xfd, PT ;  /* 0x000000fd0a00780c */ /* 0x000fc80003f04070 */
[----:B------:R-:W-:-:S13]  /*2700*/  ISETP.GT.U32.OR P0, PT, R11, 0xfd, P0 ;  /* 0x000000fd0b00780c */ /* 0x000fda0000704470 */
[----:B------:R-:W-:Y:S01]  /*2710*/  @!P0 MOV R6, RZ ;  /* 0x000000ff00068202 */ /* 0x000fe20000000f00 */
[----:B------:R-:W-:Y:S06]  /*2720*/  @!P0 BRA `(.L_x_77) ;  /* 0x00000000005c8947 */ /* 0x000fec0003800000 */
[----:B------:R-:W-:Y:S02]  /*2730*/  FSETP.GTU.FTZ.AND P0, PT, |R0|, +INF , PT ;  /* 0x7f8000000000780b */ /* 0x000fe40003f1c200 */
[----:B------:R-:W-:-:S04]  /*2740*/  FSETP.GTU.FTZ.AND P1, PT, |R26|, +INF , PT ;  /* 0x7f8000001a00780b */ /* 0x000fc80003f3c200 */
[----:B------:R-:W-:-:S13]  /*2750*/  PLOP3.LUT P0, PT, P0, P1, PT, 0xf8, 0x8f ;  /* 0x00000000008f781c */ /* 0x000fda0000703f70 */
[----:B------:R-:W-:Y:S05]  /*2760*/  @P0 BRA `(.L_x_78) ;  /* 0x00000004004c0947 */ /* 0x000fea0003800000 */
[----:B------:R-:W-:-:S13]  /*2770*/  LOP3.LUT P0, RZ, R18, 0x7fffffff, R0, 0xc8, !PT ;  /* 0x7fffffff12ff7812 */ /* 0x000fda000780c800 */
[----:B------:R-:W-:Y:S05]  /*2780*/  @!P0 BRA `(.L_x_79) ;  /* 0x00000004003c8947 */ /* 0x000fea0003800000 */
[----:B------:R-:W-:Y:S02]  /*2790*/  FSETP.NEU.FTZ.AND P1, PT, |R0|, +INF , PT ;  /* 0x7f8000000000780b */ /* 0x000fe40003f3d200 */
[----:B------:R-:W-:Y:S02]  /*27a0*/  FSETP.NEU.FTZ.AND P2, PT, |R26|, +INF , PT ;  /* 0x7f8000001a00780b */ /* 0x000fe40003f5d200 */
[----:B------:R-:W-:-:S11]  /*27b0*/  FSETP.NEU.FTZ.AND P0, PT, |R0|, +INF , PT ;  /* 0x7f8000000000780b */ /* 0x000fd60003f1d200 */
[----:B------:R-:W-:Y:S05]  /*27c0*/  @!P2 BRA !P1, `(.L_x_79) ;  /* 0x00000004002ca947 */ /* 0x000fea0004800000 */
[----:B------:R-:W-:-:S04]  /*27d0*/  LOP3.LUT P1, RZ, R0, 0x7fffffff, RZ, 0xc0, !PT ;  /* 0x7fffffff00ff7812 */ /* 0x000fc8000782c0ff */
[----:B------:R-:W-:-:S13]  /*27e0*/  PLOP3.LUT P1, PT, P2, P1, PT, 0x2f, 0xf2 ;  /* 0x0000000000f2781c */ /* 0x000fda0001722577 */
[----:B------:R-:W-:Y:S05]  /*27f0*/  @P1 BRA `(.L_x_80) ;  /* 0x0000000400181947 */ /* 0x000fea0003800000 */
[----:B------:R-:W-:-:S04]  /*2800*/  LOP3.LUT P1, RZ, R18, 0x7fffffff, RZ, 0xc0, !PT ;  /* 0x7fffffff12ff7812 */ /* 0x000fc8000782c0ff */
[----:B------:R-:W-:-:S13]  /*2810*/  PLOP3.LUT P0, PT, P0, P1, PT, 0x2f, 0xf2 ;  /* 0x0000000000f2781c */ /* 0x000fda0000702577 */
[----:B------:R-:W-:Y:S05]  /*2820*/  @P0 BRA `(.L_x_81) ;  /* 0x0000000400000947 */ /* 0x000fea0003800000 */
[----:B------:R-:W-:Y:S02]  /*2830*/  ISETP.GE.AND P0, PT, R11, RZ, PT ;  /* 0x000000ff0b00720c */ /* 0x000fe40003f06270 */
[----:B------:R-:W-:-:S11]  /*2840*/  ISETP.GE.AND P1, PT, R10, RZ, PT ;  /* 0x000000ff0a00720c */ /* 0x000fd60003f26270 */
[----:B------:R-:W-:Y:S01]  /*2850*/  @P0 MOV R6, RZ ;  /* 0x000000ff00060202 */ /* 0x000fe20000000f00 */
[----:B------:R-:W-:Y:S02]  /*2860*/  @!P0 IMAD.MOV.U32 R6, RZ, RZ, -0x40 ;  /* 0xffffffc0ff068424 */ /* 0x000fe400078e00ff */
[----:B------:R-:W-:Y:S01]  /*2870*/  @!P0 FFMA R0, R0, 1.84467440737095516160e+19, RZ ;  /* 0x5f80000000008823 */ /* 0x000fe200000000ff */
[----:B------:R-:W-:Y:S02]  /*2880*/  @!P1 FFMA R18, R26, 1.84467440737095516160e+19, RZ ;  /* 0x5f8000001a129823 */ /* 0x000fe400000000ff */
[----:B------:R-:W-:-:S07]  /*2890*/  @!P1 IADD3 R6, PT, PT, R6, 0x40, RZ ;  /* 0x0000004006069810 */ /* 0x000fce0007ffe0ff */
.L_x_77:
[----:B------:R-:W-:Y:S01]  /*28a0*/  LEA R11, R5, 0xc0800000, 0x17 ;  /* 0xc0800000050b7811 */ /* 0x000fe200078eb8ff */
[----:B------:R-:W-:Y:S01]  /*28b0*/  VIADD R7, R7, 0xffffff81 ;  /* 0xffffff8107077836 */ /* 0x000fe20000000000 */
[----:B------:R-:W-:Y:S02]  /*28c0*/  BSSY.RECONVERGENT B1, `(.L_x_82) ;  /* 0x0000035000017945 */ /* 0x000fe40003800200 */
[----:B------:R-:W-:Y:S01]  /*28d0*/  IADD3 R28, PT, PT, -R11, R18, RZ ;  /* 0x000000120b1c7210 */ /* 0x000fe20007ffe1ff */
[C---:B------:R-:W-:Y:S01]  /*28e0*/  IMAD R0, R7.reuse, -0x800000, R0 ;  /* 0xff80000007007824 */ /* 0x040fe200078e0200 */
[----:B------:R-:W-:Y:S02]  /*28f0*/  IADD3 R7, PT, PT, R7, 0x7f, -R5 ;  /* 0x0000007f07077810 */ /* 0x000fe40007ffe805 */
[----:B------:R-:W0:Y:S01]  /*2900*/  MUFU.RCP R10, R28 ;  /* 0x0000001c000a7308 */ /* 0x000e220000001000 */
[----:B------:R-:W-:Y:S01]  /*2910*/  FADD.FTZ R11, -R28, -RZ ;  /* 0x800000ff1c0b7221 */ /* 0x000fe20000010100 */
[----:B------:R-:W-:-:S03]  /*2920*/  IADD3 R7, PT, PT, R7, R6, RZ ;  /* 0x0000000607077210 */ /* 0x000fc60007ffe0ff */
[----:B0-----:R-:W-:-:S04]  /*2930*/  FFMA R27, R10, R11, 1 ;  /* 0x3f8000000a1b7423 */ /* 0x001fc8000000000b */
[----:B------:R-:W-:-:S04]  /*2940*/  FFMA R27, R10, R27, R10 ;  /* 0x0000001b0a1b7223 */ /* 0x000fc8000000000a */
[----:B------:R-:W-:-:S04]  /*2950*/  FFMA R10, R0, R27, RZ ;  /* 0x0000001b000a7223 */ /* 0x000fc800000000ff */
[----:B------:R-:W-:-:S04]  /*2960*/  FFMA R18, R11, R10, R0 ;  /* 0x0000000a0b127223 */ /* 0x000fc80000000000 */
[----:B------:R-:W-:-:S04]  /*2970*/  FFMA R18, R27, R18, R10 ;  /* 0x000000121b127223 */ /* 0x000fc8000000000a */
[----:B------:R-:W-:-:S04]  /*2980*/  FFMA R11, R11, R18, R0 ;  /* 0x000000120b0b7223 */ /* 0x000fc80000000000 */
[----:B------:R-:W-:-:S05]  /*2990*/  FFMA R0, R27, R11, R18 ;  /* 0x0000000b1b007223 */ /* 0x000fca0000000012 */
[----:B------:R-:W-:-:S04]  /*29a0*/  SHF.R.U32.HI R5, RZ, 0x17, R0 ;  /* 0x00000017ff057819 */ /* 0x000fc80000011600 */
[----:B------:R-:W-:-:S04]  /*29b0*/  LOP3.LUT R6, R5, 0xff, RZ, 0xc0, !PT ;  /* 0x000000ff05067812 */ /* 0x000fc800078ec0ff */
[----:B------:R-:W-:-:S05]  /*29c0*/  IADD3 R5, PT, PT, R6, R7, RZ ;  /* 0x0000000706057210 */ /* 0x000fca0007ffe0ff */
[----:B------:R-:W-:-:S05]  /*29d0*/  VIADD R6, R5, 0xffffffff ;  /* 0xffffffff05067836 */ /* 0x000fca0000000000 */
[----:B------:R-:W-:-:S13]  /*29e0*/  ISETP.GE.U32.AND P0, PT, R6, 0xfe, PT ;  /* 0x000000fe0600780c */ /* 0x000fda0003f06070 */
[----:B------:R-:W-:Y:S05]  /*29f0*/  @!P0 BRA `(.L_x_83) ;  /* 0x0000000000808947 */ /* 0x000fea0003800000 */
[----:B------:R-:W-:-:S13]  /*2a00*/  ISETP.GT.AND P0, PT, R5, 0xfe, PT ;  /* 0x000000fe0500780c */ /* 0x000fda0003f04270 */
[----:B------:R-:W-:Y:S05]  /*2a10*/  @P0 BRA `(.L_x_84) ;  /* 0x00000000006c0947 */ /* 0x000fea0003800000 */
[----:B------:R-:W-:-:S13]  /*2a20*/  ISETP.GE.AND P0, PT, R5, 0x1, PT ;  /* 0x000000010500780c */ /* 0x000fda0003f06270 */
[----:B------:R-:W-:Y:S05]  /*2a30*/  @P0 BRA `(.L_x_85) ;  /* 0x0000000000740947 */ /* 0x000fea0003800000 */
[----:B------:R-:W-:Y:S02]  /*2a40*/  ISETP.GE.AND P0, PT, R5, -0x18, PT ;  /* 0xffffffe80500780c */ /* 0x000fe40003f06270 */
[----:B------:R-:W-:-:S11]  /*2a50*/  LOP3.LUT R0, R0, 0x80000000, RZ, 0xc0, !PT ;  /* 0x8000000000007812 */ /* 0x000fd600078ec0ff */
[----:B------:R-:W-:Y:S05]  /*2a60*/  @!P0 BRA `(.L_x_85) ;  /* 0x0000000000688947 */ /* 0x000fea0003800000 */
[CCC-:B------:R-:W-:Y:S01]  /*2a70*/  FFMA.RZ R6, R27.reuse, R11.reuse, R18.reuse ;  /* 0x0000000b1b067223 */ /* 0x1c0fe2000000c012 */
[CCC-:B------:R-:W-:Y:S01]  /*2a80*/  FFMA.RP R7, R27.reuse, R11.reuse, R18.reuse ;  /* 0x0000000b1b077223 */ /* 0x1c0fe20000008012 */
[----:B------:R-:W-:Y:S01]  /*2a90*/  FFMA.RM R18, R27, R11, R18 ;  /* 0x0000000b1b127223 */ /* 0x000fe20000004012 */
[C---:B------:R-:W-:Y:S02]  /*2aa0*/  IADD3 R10, PT, PT, R5.reuse, 0x20, RZ ;  /* 0x00000020050a7810 */ /* 0x040fe40007ffe0ff */
[----:B------:R-:W-:Y:S02]  /*2ab0*/  LOP3.LUT R6, R6, 0x7fffff, RZ, 0xc0, !PT ;  /* 0x007fffff06067812 */ /* 0x000fe400078ec0ff */
[C---:B------:R-:W-:Y:S02]  /*2ac0*/  ISETP.NE.AND P2, PT, R5.reuse, RZ, PT ;  /* 0x000000ff0500720c */ /* 0x040fe40003f45270 */
[----:B------:R-:W-:Y:S02]  /*2ad0*/  LOP3.LUT R11, R6, 0x800000, RZ, 0xfc, !PT ;  /* 0x00800000060b7812 */ /* 0x000fe400078efcff */
[----:B------:R-:W-:-:S02]  /*2ae0*/  ISETP.NE.AND P1, PT, R5, RZ, PT ;  /* 0x000000ff0500720c */ /* 0x000fc40003f25270 */
[----:B------:R-:W-:Y:S02]  /*2af0*/  IADD3 R5, PT, PT, -R5, RZ, RZ ;  /* 0x000000ff05057210 */ /* 0x000fe40007ffe1ff */
[----:B------:R-:W-:Y:S02]  /*2b00*/  SHF.L.U32 R10, R11, R10, RZ ;  /* 0x0000000a0b0a7219 */ /* 0x000fe400000006ff */
[----:B------:R-:W-:Y:S02]  /*2b10*/  FSETP.NEU.FTZ.AND P0, PT, R7, R18, PT ;  /* 0x000000120700720b */ /* 0x000fe40003f1d000 */
[----:B------:R-:W-:Y:S02]  /*2b20*/  SEL R6, R5, RZ, P2 ;  /* 0x000000ff05067207 */ /* 0x000fe40001000000 */
[----:B------:R-:W-:Y:S02]  /*2b30*/  ISETP.NE.AND P1, PT, R10, RZ, P1 ;  /* 0x000000ff0a00720c */ /* 0x000fe40000f25270 */
[----:B------:R-:W-:-:S02]  /*2b40*/  SHF.R.U32.HI R11, RZ, R6, R11 ;  /* 0x00000006ff0b7219 */ /* 0x000fc4000001160b */
[----:B------:R-:W-:Y:S02]  /*2b50*/  PLOP3.LUT P0, PT, P0, P1, PT, 0xf8, 0x8f ;  /* 0x00000000008f781c */ /* 0x000fe40000703f70 */
[----:B------:R-:W-:Y:S02]  /*2b60*/  SHF.R.U32.HI R5, RZ, 0x1, R11 ;  /* 0x00000001ff057819 */ /* 0x000fe4000001160b */
[----:B------:R-:W-:-:S04]  /*2b70*/  SEL R6, RZ, 0x1, !P0 ;  /* 0x00000001ff067807 */ /* 0x000fc80004000000 */
[----:B------:R-:W-:-:S04]  /*2b80*/  LOP3.LUT R6, R6, 0x1, R5, 0xf8, !PT ;  /* 0x0000000106067812 */ /* 0x000fc800078ef805 */
[----:B------:R-:W-:-:S05]  /*2b90*/  LOP3.LUT R6, R6, R11, RZ, 0xc0, !PT ;  /* 0x0000000b06067212 */ /* 0x000fca00078ec0ff */
[----:B------:R-:W-:-:S05]  /*2ba0*/  IMAD.IADD R5, R5, 0x1, R6 ;  /* 0x0000000105057824 */ /* 0x000fca00078e0206 */
[----:B------:R-:W-:Y:S01]  /*2bb0*/  LOP3.LUT R0, R5, R0, RZ, 0xfc, !PT ;  /* 0x0000000005007212 */ /* 0x000fe200078efcff */
[----:B------:R-:W-:Y:S06]  /*2bc0*/  BRA `(.L_x_85) ;  /* 0x0000000000107947 */ /* 0x000fec0003800000 */
.L_x_84:
[----:B------:R-:W-:-:S04]  /*2bd0*/  LOP3.LUT R0, R0, 0x80000000, RZ, 0xc0, !PT ;  /* 0x8000000000007812 */ /* 0x000fc800078ec0ff */
[----:B------:R-:W-:Y:S01]  /*2be0*/  LOP3.LUT R0, R0, 0x7f800000, RZ, 0xfc, !PT ;  /* 0x7f80000000007812 */ /* 0x000fe200078efcff */
[----:B------:R-:W-:Y:S06]  /*2bf0*/  BRA `(.L_x_85) ;  /* 0x0000000000047947 */ /* 0x000fec0003800000 */
.L_x_83:
[----:B------:R-:W-:-:S07]  /*2c00*/  LEA R0, R7, R0, 0x17 ;  /* 0x0000000007007211 */ /* 0x000fce00078eb8ff */
.L_x_85:
[----:B------:R-:W-:Y:S05]  /*2c10*/  BSYNC.RECONVERGENT B1 ;  /* 0x0000000000017941 */ /* 0x000fea0003800200 */
.L_x_82:
[----:B------:R-:W-:Y:S05]  /*2c20*/  BRA `(.L_x_86) ;  /* 0x0000000000207947 */ /* 0x000fea0003800000 */
.L_x_81:
[----:B------:R-:W-:-:S04]  /*2c30*/  LOP3.LUT R0, R18, 0x80000000, R0, 0x48, !PT ;  /* 0x8000000012007812 */ /* 0x000fc800078e4800 */
[----:B------:R-:W-:Y:S01]  /*2c40*/  LOP3.LUT R0, R0, 0x7f800000, RZ, 0xfc, !PT ;  /* 0x7f80000000007812 */ /* 0x000fe200078efcff */
[----:B------:R-:W-:Y:S06]  /*2c50*/  BRA `(.L_x_86) ;  /* 0x0000000000147947 */ /* 0x000fec0003800000 */
.L_x_80:
[----:B------:R-:W-:Y:S01]  /*2c60*/  LOP3.LUT R0, R18, 0x80000000, R0, 0x48, !PT ;  /* 0x8000000012007812 */ /* 0x000fe200078e4800 */
[----:B------:R-:W-:Y:S06]  /*2c70*/  BRA `(.L_x_86) ;  /* 0x00000000000c7947 */ /* 0x000fec0003800000 */
.L_x_79:
[----:B------:R-:W0:Y:S01]  /*2c80*/  MUFU.RSQ R0, -QNAN ;  /* 0xffc0000000007908 */ /* 0x000e220000001400 */
[----:B------:R-:W-:Y:S05]  /*2c90*/  BRA `(.L_x_86) ;  /* 0x0000000000047947 */ /* 0x000fea0003800000 */
.L_x_78:
[----:B------:R-:W-:-:S07]  /*2ca0*/  FADD.FTZ R0, R0, R26 ;  /* 0x0000001a00007221 */ /* 0x000fce0000010000 */
.L_x_86:
[----:B------:R-:W-:Y:S05]  /*2cb0*/  BSYNC.RECONVERGENT B0 ;  /* 0x0000000000007941 */ /* 0x000fea0003800200 */
.L_x_76:
[----:B------:R-:W-:-:S04]  /*2cc0*/  HFMA2 R5, -RZ, RZ, 0, 0 ;  /* 0x00000000ff057431 */ /* 0x000fc800000001ff */
[----:B0-----:R-:W-:Y:S05]  /*2cd0*/  RET.REL.NODEC R4 `(_Z6forcesPfS_S_S_i) ;  /* 0xffffffd004c87950 */ /* 0x001fea0003c3ffff */
.L_x_87:
        /* <DEDUP_REMOVED lines=10> */
.L_x_122:


//--------------------- .text._Z7randomsP17curandStateXORWOWPfi --------------------------
	.section	.text._Z7randomsP17curandStateXORWOWPfi,"ax",@progbits
	.align	128
        .global         _Z7randomsP17curandStateXORWOWPfi
        .type           _Z7randomsP17curandStateXORWOWPfi,@function
        .size           _Z7randomsP17curandStateXORWOWPfi,(.L_x_124 - _Z7randomsP17curandStateXORWOWPfi)
        .other          _Z7randomsP17curandStateXORWOWPfi,@"STO_CUDA_ENTRY STV_DEFAULT"
_Z7randomsP17curandStateXORWOWPfi:
.text._Z7randomsP17curandStateXORWOWPfi:
[----:B------:R-:W-:Y:S01]  /*0000*/  LDC R1, c[0x0][0x37c] ;  /* 0x0000df00ff017b82 */ /* 0x000fe20000000800 */
[----:B------:R-:W0:Y:S01]  /*0010*/  S2R R3, SR_TID.X ;  /* 0x0000000000037919 */ /* 0x000e220000002100 */
[----:B------:R-:W0:Y:S01]  /*0020*/  LDCU UR4, c[0x0][0x360] ;  /* 0x00006c00ff0477ac */ /* 0x000e220008000800 */
[----:B------:R-:W0:Y:S01]  /*0030*/  S2R R0, SR_CTAID.X ;  /* 0x0000000000007919 */ /* 0x000e220000002500 */
[----:B------:R-:W1:Y:S01]  /*0040*/  LDCU UR5, c[0x0][0x390] ;  /* 0x00007200ff0577ac */ /* 0x000e620008000800 */
[----:B0-----:R-:W-:-:S05]  /*0050*/  IMAD R3, R0, UR4, R3 ;  /* 0x0000000400037c24 */ /* 0x001fca000f8e0203 */
[----:B-1----:R-:W-:-:S04]  /*0060*/  ISETP.GE.AND P0, PT, R3, UR5, PT ;  /* 0x0000000503007c0c */ /* 0x002fc8000bf06270 */
[----:B------:R-:W-:-:S13]  /*0070*/  ISETP.LT.OR P0, PT, R3, 0x1, P0 ;  /* 0x000000010300780c */ /* 0x000fda0000701670 */
[----:B------:R-:W-:Y:S05]  /*0080*/  @P0 EXIT ;  /* 0x000000000000094d */ /* 0x000fea0003800000 */
[----:B------:R-:W0:Y:S01]  /*0090*/  LDC.64 R10, c[0x0][0x388] ;  /* 0x0000e200ff0a7b82 */ /* 0x000e220000000a00 */
[----:B------:R-:W1:Y:S01]  /*00a0*/  LDCU.64 UR4, c[0x0][0x358] ;  /* 0x00006b00ff0477ac */ /* 0x000e620008000a00 */
[----:B------:R-:W-:Y:S02]  /*00b0*/  IMAD R5, R3, 0x7, RZ ;  /* 0x0000000703057824 */ /* 0x000fe400078e02ff */
[----:B------:R-:W-:-:S04]  /*00c0*/  IMAD.MOV.U32 R15, RZ, RZ, 0x3a83126f ;  /* 0x3a83126fff0f7424 */ /* 0x000fc800078e00ff */
[----:B------:R-:W2:Y:S01]  /*00d0*/  LDC.64 R8, c[0x0][0x380] ;  /* 0x0000e000ff087b82 */ /* 0x000ea20000000a00 */
[----:B0-----:R-:W-:-:S05]  /*00e0*/  IMAD.WIDE.U32 R10, R5, 0x4, R10 ;  /* 0x00000004050a7825 */ /* 0x001fca00078e000a */
[----:B-1----:R0:W-:Y:S01]  /*00f0*/  STG.E desc[UR4][R10.64], R15 ;  /* 0x0000000f0a007986 */ /* 0x0021e2000c101904 */
[----:B--2---:R-:W-:-:S05]  /*0100*/  IMAD.WIDE.U32 R8, R3, 0x30, R8 ;  /* 0x0000003003087825 */ /* 0x004fca00078e0008 */
[----:B------:R-:W2:Y:S04]  /*0110*/  LDG.E.64 R6, desc[UR4][R8.64] ;  /* 0x0000000408067981 */ /* 0x000ea8000c1e1b00 */
[----:B------:R-:W3:Y:S04]  /*0120*/  LDG.E.64 R2, desc[UR4][R8.64+0x10] ;  /* 0x0000100408027981 */ /* 0x000ee8000c1e1b00 */
[----:B------:R-:W4:Y:S01]  /*0130*/  LDG.E.64 R4, desc[UR4][R8.64+0x8] ;  /* 0x0000080408047981 */ /* 0x000f22000c1e1b00 */
[----:B------:R-:W-:Y:S01]  /*0140*/  UMOV UR6, 0xced91687 ;  /* 0xced9168700067882 */ /* 0x000fe20000000000 */
[----:B------:R-:W-:Y:S01]  /*0150*/  UMOV UR7, 0x4062dff7 ;  /* 0x4062dff700077882 */ /* 0x000fe20000000000 */
[----:B--2---:R-:W-:Y:S01]  /*0160*/  SHF.R.U32.HI R0, RZ, 0x2, R7 ;  /* 0x00000002ff007819 */ /* 0x004fe20000011607 */
[----:B------:R-:W-:-:S03]  /*0170*/  VIADD R6, R6, 0x587c5 ;  /* 0x000587c506067836 */ /* 0x000fc60000000000 */
[----:B------:R-:W-:Y:S01]  /*0180*/  LOP3.LUT R0, R0, R7, RZ, 0x3c, !PT ;  /* 0x0000000700007212 */ /* 0x000fe200078e3cff */
[----:B---3--:R-:W-:Y:S02]  /*0190*/  IMAD.SHL.U32 R7, R3, 0x10, RZ ;  /* 0x0000001003077824 */ /* 0x008fe400078e00ff */
[----:B------:R-:W-:Y:S01]  /*01a0*/  IMAD.MOV.U32 R21, RZ, RZ, R2 ;  /* 0x000000ffff157224 */ /* 0x000fe200078e0002 */
[C---:B------:R-:W-:Y:S02]  /*01b0*/  SHF.L.U32 R12, R0.reuse, 0x1, RZ ;  /* 0x00000001000c7819 */ /* 0x040fe400000006ff */
[----:B----4-:R-:W-:Y:S02]  /*01c0*/  MOV R20, R5 ;  /* 0x0000000500147202 */ /* 0x010fe40000000f00 */
[----:B------:R-:W-:Y:S01]  /*01d0*/  LOP3.LUT R12, R0, R12, R7, 0x96, !PT ;  /* 0x0000000c000c7212 */ /* 0x000fe200078e9607 */
[----:B------:R-:W-:Y:S02]  /*01e0*/  HFMA2 R0, -RZ, RZ, 0.1171875, 0 ;  /* 0x2f800000ff007431 */ /* 0x000fe400000001ff */
[----:B------:R-:W-:Y:S01]  /*01f0*/  STG.E.64 desc[UR4][R8.64+0x8], R20 ;  /* 0x0000081408007986 */ /* 0x000fe2000c101b04 */
[----:B------:R-:W-:Y:S01]  /*0200*/  LOP3.LUT R13, R12, R3, RZ, 0x3c, !PT ;  /* 0x000000030c0d7212 */ /* 0x000fe200078e3cff */
[----:B------:R-:W-:-:S04]  /*0210*/  IMAD.MOV.U32 R12, RZ, RZ, R3 ;  /* 0x000000ffff0c7224 */ /* 0x000fc800078e0003 */
[----:B------:R-:W-:Y:S01]  /*0220*/  IMAD.IADD R7, R13, 0x1, R6 ;  /* 0x000000010d077824 */ /* 0x000fe200078e0206 */
[----:B------:R1:W-:Y:S04]  /*0230*/  STG.E.64 desc[UR4][R8.64+0x10], R12 ;  /* 0x0000100c08007986 */ /* 0x0003e8000c101b04 */
[----:B------:R-:W-:-:S05]  /*0240*/  I2FP.F32.U32 R7, R7 ;  /* 0x0000000700077245 */ /* 0x000fca0000201000 */
[----:B------:R-:W-:-:S04]  /*0250*/  FFMA R7, R7, R0, 1.1641532182693481445e-10 ;  /* 0x2f00000007077423 */ /* 0x000fc80000000000 */
[----:B------:R-:W-:Y:S01]  /*0260*/  FMUL R16, R7, 300 ;  /* 0x4396000007107820 */ /* 0x000fe20000400000 */
[----:B------:R-:W-:-:S03]  /*0270*/  IMAD.MOV.U32 R7, RZ, RZ, R4 ;  /* 0x000000ffff077224 */ /* 0x000fc600078e0004 */
[----:B0-----:R-:W0:Y:S02]  /*0280*/  F2F.F64.F32 R14, R16 ;  /* 0x00000010000e7310 */ /* 0x001e240000201800 */
[----:B------:R2:W-:Y:S01]  /*0290*/  STG.E.64 desc[UR4][R8.64], R6 ;  /* 0x0000000608007986 */ /* 0x0005e2000c101b04 */
[----:B0-----:R-:W-:-:S10]  /*02a0*/  DADD R14, R14, -UR6 ;  /* 0x800000060e0e7e29 */ /* 0x001fd40008000000 */
[----:B------:R-:W0:Y:S02]  /*02b0*/  F2F.F32.F64 R15, R14 ;  /* 0x0000000e000f7310 */ /* 0x000e240000301000 */
[----:B0-----:R0:W-:Y:S04]  /*02c0*/  STG.E desc[UR4][R10.64+0x4], R15 ;  /* 0x0000040f0a007986 */ /* 0x0011e8000c101904 */
[----:B------:R-:W3:Y:S04]  /*02d0*/  LDG.E.64 R16, desc[UR4][R8.64] ;  /* 0x0000000408107981 */ /* 0x000ee8000c1e1b00 */
[----:B------:R-:W4:Y:S04]  /*02e0*/  LDG.E.64 R4, desc[UR4][R8.64+0x10] ;  /* 0x0000100408047981 */ /* 0x000f28000c1e1b00 */
[----:B------:R-:W5:Y:S01]  /*02f0*/  LDG.E.64 R2, desc[UR4][R8.64+0x8] ;  /* 0x0000080408027981 */ /* 0x000f62000c1e1b00 */
[----:B---3--:R-:W-:Y:S01]  /*0300*/  SHF.R.U32.HI R14, RZ, 0x2, R17 ;  /* 0x00000002ff0e7819 */ /* 0x008fe20000011611 */
[----:B-1----:R-:W-:-:S03]  /*0310*/  VIADD R12, R16, 0x587c5 ;  /* 0x000587c5100c7836 */ /* 0x002fc60000000000 */
[----:B------:R-:W-:Y:S01]  /*0320*/  LOP3.LUT R14, R14, R17, RZ, 0x3c, !PT ;  /* 0x000000110e0e7212 */ /* 0x000fe200078e3cff */
[----:B----4-:R-:W-:Y:S01]  /*0330*/  IMAD.SHL.U32 R17, R5, 0x10, RZ ;  /* 0x0000001005117824 */ /* 0x010fe200078e00ff */
[----:B------:R-:W-:Y:S02]  /*0340*/  MOV R21, R4 ;  /* 0x0000000400157202 */ /* 0x000fe40000000f00 */
[----:B------:R-:W-:Y:S01]  /*0350*/  SHF.L.U32 R18, R14, 0x1, RZ ;  /* 0x000000010e127819 */ /* 0x000fe200000006ff */
[----:B-----5:R-:W-:-:S03]  /*0360*/  IMAD.MOV.U32 R20, RZ, RZ, R3 ;  /* 0x000000ffff147224 */ /* 0x020fc600078e0003 */
[----:B------:R-:W-:Y:S02]  /*0370*/  LOP3.LUT R18, R14, R18, R17, 0x96, !PT ;  /* 0x000000120e127212 */ /* 0x000fe400078e9611 */
[----:B------:R-:W-:Y:S02]  /*0380*/  STG.E.64 desc[UR4][R8.64+0x8], R20 ;  /* 0x0000081408007986 */ /* 0x000fe4000c101b04 */
[----:B--2---:R-:W-:-:S05]  /*0390*/  LOP3.LUT R7, R18, R5, RZ, 0x3c, !PT ;  /* 0x0000000512077212 */ /* 0x004fca00078e3cff */
[----:B------:R-:W-:-:S05]  /*03a0*/  IMAD.IADD R6, R7, 0x1, R12 ;  /* 0x0000000107067824 */ /* 0x000fca00078e020c */
[----:B------:R-:W-:Y:S01]  /*03b0*/  I2FP.F32.U32 R13, R6 ;  /* 0x00000006000d7245 */ /* 0x000fe20000201000 */
[----:B------:R-:W-:-:S04]  /*03c0*/  IMAD.MOV.U32 R6, RZ, RZ, R5 ;  /* 0x000000ffff067224 */ /* 0x000fc800078e0005 */
[----:B------:R-:W-:Y:S01]  /*03d0*/  FFMA R13, R13, R0, 1.1641532182693481445e-10 ;  /* 0x2f0000000d0d7423 */ /* 0x000fe20000000000 */
[----:B------:R1:W-:Y:S03]  /*03e0*/  STG.E.64 desc[UR4][R8.64+0x10], R6 ;  /* 0x0000100608007986 */ /* 0x0003e6000c101b04 */
[----:B------:R-:W-:Y:S01]  /*03f0*/  FMUL R16, R13, 300 ;  /* 0x439600000d107820 */ /* 0x000fe20000400000 */
[----:B------:R-:W-:-:S03]  /*0400*/  MOV R13, R2 ;  /* 0x00000002000d7202 */ /* 0x000fc60000000f00 */
        /* <DEDUP_REMOVED lines=8> */
[----:B---3--:R-:W-:-:S02]  /*0490*/  SHF.R.U32.HI R4, RZ, 0x2, R3 ;  /* 0x00000002ff047819 */ /* 0x008fc40000011603 */
[----:B-1----:R-:W-:Y:S02]  /*04a0*/  IADD3 R6, PT, PT, R2, 0x587c5, RZ ;  /* 0x000587c502067810 */ /* 0x002fe40007ffe0ff */
[----:B------:R-:W-:Y:S01]  /*04b0*/  LOP3.LUT R4, R4, R3, RZ, 0x3c, !PT ;  /* 0x0000000304047212 */ /* 0x000fe200078e3cff */
[----:B----4-:R-:W-:Y:S02]  /*04c0*/  IMAD.SHL.U32 R3, R19, 0x10, RZ ;  /* 0x0000001013037824 */ /* 0x010fe400078e00ff */
[----:B--2---:R-:W-:Y:S01]  /*04d0*/  IMAD.MOV.U32 R13, RZ, RZ, R18 ;  /* 0x000000ffff0d7224 */ /* 0x004fe200078e0012 */
[----:B-----5:R-:W-:Y:S01]  /*04e0*/  MOV R7, R16 ;  /* 0x0000001000077202 */ /* 0x020fe20000000f00 */
[C---:B------:R-:W-:Y:S02]  /*04f0*/  IMAD.SHL.U32 R5, R4.reuse, 0x2, RZ ;  /* 0x0000000204057824 */ /* 0x040fe400078e00ff */
[----:B------:R-:W-:Y:S02]  /*0500*/  IMAD.MOV.U32 R12, RZ, RZ, R17 ;  /* 0x000000ffff0c7224 */ /* 0x000fe400078e0011 */
[----:B------:R-:W-:Y:S01]  /*0510*/  IMAD.MOV.U32 R14, RZ, RZ, R19 ;  /* 0x000000ffff0e7224 */ /* 0x000fe200078e0013 */
[----:B------:R-:W-:Y:S01]  /*0520*/  LOP3.LUT R4, R4, R5, R3, 0x96, !PT ;  /* 0x0000000504047212 */ /* 0x000fe200078e9603 */
[----:B------:R1:W-:Y:S03]  /*0530*/  STG.E.64 desc[UR4][R8.64], R6 ;  /* 0x0000000608007986 */ /* 0x0003e6000c101b04 */
[----:B0-----:R-:W-:Y:S01]  /*0540*/  LOP3.LUT R15, R4, R19, RZ, 0x3c, !PT ;  /* 0x00000013040f7212 */ /* 0x001fe200078e3cff */
[----:B------:R0:W-:Y:S04]  /*0550*/  STG.E.64 desc[UR4][R8.64+0x8], R12 ;  /* 0x0000080c08007986 */ /* 0x0001e8000c101b04 */
[----:B------:R2:W-:Y:S04]  /*0560*/  STG.E.64 desc[UR4][R8.64+0x10], R14 ;  /* 0x0000100e08007986 */ /* 0x0005e8000c101b04 */
[----:B------:R-:W1:Y:S04]  /*0570*/  LDG.E R3, desc[UR4][R10.64+0x8] ;  /* 0x000008040a037981 */ /* 0x000e68000c1e1900 */
[----:B------:R-:W3:Y:S01]  /*0580*/  LDG.E R2, desc[UR4][R10.64+0x4] ;  /* 0x000004040a027981 */ /* 0x000ee2000c1e1900 */
[----:B------:R-:W-:Y:S01]  /*0590*/  IMAD.IADD R4, R15, 0x1, R6 ;  /* 0x000000010f047824 */ /* 0x000fe200078e0206 */
[----:B------:R-:W-:Y:S04]  /*05a0*/  BSSY.RECONVERGENT B0, `(.L_x_88) ;  /* 0x0000017000007945 */ /* 0x000fe80003800200 */
[----:B------:R-:W-:-:S05]  /*05b0*/  I2FP.F32.U32 R5, R4 ;  /* 0x0000000400057245 */ /* 0x000fca0000201000 */
[----:B------:R-:W-:-:S04]  /*05c0*/  FFMA R5, R5, R0, 1.1641532182693481445e-10 ;  /* 0x2f00000005057423 */ /* 0x000fc80000000000 */
[----:B------:R-:W-:-:S04]  /*05d0*/  FMUL R0, R5, 300 ;  /* 0x4396000005007820 */ /* 0x000fc80000400000 */
[----:B------:R-:W4:Y:S02]  /*05e0*/  F2F.F64.F32 R4, R0 ;  /* 0x0000000000047310 */ /* 0x000f240000201800 */
[----:B----4-:R-:W-:-:S10]  /*05f0*/  DADD R4, R4, -UR6 ;  /* 0x8000000604047e29 */ /* 0x010fd40008000000 */
[----:B------:R-:W4:Y:S02]  /*0600*/  F2F.F32.F64 R4, R4 ;  /* 0x0000000400047310 */ /* 0x000f240000301000 */
[----:B----4-:R2:W-:Y:S01]  /*0610*/  STG.E desc[UR4][R10.64+0xc], R4 ;  /* 0x00000c040a007986 */ /* 0x0105e2000c101904 */
[----:B-1----:R-:W-:-:S04]  /*0620*/  FMUL R7, R3, R3 ;  /* 0x0000000303077220 */ /* 0x002fc80000400000 */
[----:B---3--:R-:W-:-:S04]  /*0630*/  FFMA R7, R2, R2, R7 ;  /* 0x0000000202077223 */ /* 0x008fc80000000007 */
[----:B------:R-:W-:-:S04]  /*0640*/  FFMA R7, R4, R4, R7 ;  /* 0x0000000404077223 */ /* 0x000fc80000000007 */
[----:B------:R2:W1:Y:S01]  /*0650*/  MUFU.RSQ R6, R7 ;  /* 0x0000000700067308 */ /* 0x0004620000001400 */
[----:B0-----:R-:W-:-:S04]  /*0660*/  IADD3 R12, PT, PT, R7, -0xd000000, RZ ;  /* 0xf3000000070c7810 */ /* 0x001fc80007ffe0ff */
[----:B------:R-:W-:-:S13]  /*0670*/  ISETP.GT.U32.AND P0, PT, R12, 0x727fffff, PT ;  /* 0x727fffff0c00780c */ /* 0x000fda0003f04070 */
[----:B-12---:R-:W-:Y:S05]  /*0680*/  @!P0 BRA `(.L_x_89) ;  /* 0x0000000000108947 */ /* 0x006fea0003800000 */
[----:B------:R-:W-:-:S07]  /*0690*/  MOV R14, 0x6b0 ;  /* 0x000006b0000e7802 */ /* 0x000fce0000000f00 */
[----:B------:R-:W-:Y:S05]  /*06a0*/  CALL.REL.NOINC `($__internal_4_$__cuda_sm20_sqrt_rn_f32_slowpath) ;  /* 0x0000000800187944 */ /* 0x000fea0003c00000 */
[----:B------:R-:W-:Y:S01]  /*06b0*/  IMAD.MOV.U32 R6, RZ, RZ, R0 ;  /* 0x000000ffff067224 */ /* 0x000fe200078e0000 */
[----:B------:R-:W-:Y:S06]  /*06c0*/  BRA `(.L_x_90) ;  /* 0x0000000000107947 */ /* 0x000fec0003800000 */
.L_x_89:
[----:B------:R-:W-:Y:S01]  /*06d0*/  FMUL.FTZ R0, R7, R6 ;  /* 0x0000000607007220 */ /* 0x000fe20000410000 */
[----:B------:R-:W-:-:S03]  /*06e0*/  FMUL.FTZ R6, R6, 0.5 ;  /* 0x3f00000006067820 */ /* 0x000fc60000410000 */
[----:B------:R-:W-:-:S04]  /*06f0*/  FFMA R7, -R0, R0, R7 ;  /* 0x0000000000077223 */ /* 0x000fc80000000107 */
[----:B------:R-:W-:-:S07]  /*0700*/  FFMA R6, R7, R6, R0 ;  /* 0x0000000607067223 */ /* 0x000fce0000000000 */
.L_x_90:
[----:B------:R-:W-:Y:S05]  /*0710*/  BSYNC.RECONVERGENT B0 ;  /* 0x0000000000007941 */ /* 0x000fea0003800200 */
.L_x_88:
        /* <DEDUP_REMOVED lines=11> */
[----:B------:R-:W-:Y:S05]  /*07d0*/  CALL.REL.NOINC `($__internal_5_$__cuda_sm3x_div_rn_noftz_f32_slowpath) ;  /* 0x0000000800287944 */ /* 0x000fea0003c00000 */
[----:B------:R-:W-:-:S07]  /*07e0*/  MOV R0, R5 ;  /* 0x0000000500007202 */ /* 0x000fce0000000f00 */
.L_x_92:
[----:B------:R-:W-:Y:S05]  /*07f0*/  BSYNC.RECONVERGENT B0 ;  /* 0x0000000000007941 */ /* 0x000fea0003800200 */
.L_x_91:
        /* <DEDUP_REMOVED lines=12> */
[----:B------:R-:W-:-:S07]  /*08c0*/  IMAD.MOV.U32 R2, RZ, RZ, R5 ;  /* 0x000000ffff027224 */ /* 0x000fce00078e0005 */
.L_x_94:
[----:B------:R-:W-:Y:S05]  /*08d0*/  BSYNC.RECONVERGENT B0 ;  /* 0x0000000000007941 */ /* 0x000fea0003800200 */
.L_x_93:
        /* <DEDUP_REMOVED lines=11> */
[----:B------:R-:W-:Y:S05]  /*0990*/  CALL.REL.NOINC `($__internal_5_$__cuda_sm3x_div_rn_noftz_f32_slowpath) ;  /* 0x0000000400b87944 */ /* 0x000fea0003c00000 */
.L_x_96:
[----:B------:R-:W-:Y:S05]  /*09a0*/  BSYNC.RECONVERGENT B0 ;  /* 0x0000000000007941 */ /* 0x000fea0003800200 */
.L_x_95:
[----:B------:R-:W2:Y:S04]  /*09b0*/  LDG.E.64 R6, desc[UR4][R8.64] ;  /* 0x0000000408067981 */ /* 0x000ea8000c1e1b00 */
[----:B------:R-:W3:Y:S04]  /*09c0*/  LDG.E.64 R14, desc[UR4][R8.64+0x10] ;  /* 0x00001004080e7981 */ /* 0x000ee8000c1e1b00 */
[----:B------:R-:W4:Y:S01]  /*09d0*/  LDG.E.64 R16, desc[UR4][R8.64+0x8] ;  /* 0x0000080408107981 */ /* 0x000f22000c1e1b00 */
[----:B------:R-:W-:Y:S01]  /*09e0*/  FFMA R20, -RZ, R5, R2 ;  /* 0x00000005ff147223 */ /* 0x000fe20000000102 */
[----:B------:R-:W-:Y:S01]  /*09f0*/  UMOV UR6, 0x9db22d0e ;  /* 0x9db22d0e00067882 */ /* 0x000fe20000000000 */
[----:B------:R-:W-:-:S04]  /*0a00*/  UMOV UR7, 0x40593fef ;  /* 0x40593fef00077882 */ /* 0x000fc80000000000 */
[----:B------:R-:W-:Y:S01]  /*0a10*/  F2F.F64.F32 R20, R20 ;  /* 0x0000001400147310 */ /* 0x000fe20000201800 */
[----:B--2---:R-:W-:Y:S02]  /*0a20*/  SHF.R.U32.HI R4, RZ, 0x2, R7 ;  /* 0x00000002ff047819 */ /* 0x004fe40000011607 */
[----:B------:R-:W-:Y:S02]  /*0a30*/  IADD3 R6, PT, PT, R6, 0x587c5, RZ ;  /* 0x000587c506067810 */ /* 0x000fe40007ffe0ff */
[----:B------:R-:W-:Y:S01]  /*0a40*/  LOP3.LUT R4, R4, R7, RZ, 0x3c, !PT ;  /* 0x0000000704047212 */ /* 0x000fe200078e3cff */
[----:B---3--:R-:W-:Y:S01]  /*0a50*/  IMAD.SHL.U32 R3, R15, 0x10, RZ ;  /* 0x000000100f037824 */ /* 0x008fe200078e00ff */
[----:B------:R-:W-:Y:S01]  /*0a60*/  MOV R23, R14 ;  /* 0x0000000e00177202 */ /* 0x000fe20000000f00 */
[----:B------:R-:W-:Y:S02]  /*0a70*/  IMAD.MOV.U32 R12, RZ, RZ, R15 ;  /* 0x000000ffff0c7224 */ /* 0x000fe400078e000f */
[----:B------:R-:W-:-:S02]  /*0a80*/  IMAD.SHL.U32 R7, R4, 0x2, RZ ;  /* 0x0000000204077824 */ /* 0x000fc400078e00ff */
[----:B----4-:R-:W-:-:S03]  /*0a90*/  IMAD.MOV.U32 R22, RZ, RZ, R17 ;  /* 0x000000ffff167224 */ /* 0x010fc600078e0011 */
[----:B------:R-:W-:Y:S01]  /*0aa0*/  LOP3.LUT R4, R4, R7, R3, 0x96, !PT ;  /* 0x0000000704047212 */ /* 0x000fe200078e9603 */
[----:B------:R-:W-:Y:S01]  /*0ab0*/  IMAD.MOV.U32 R3, RZ, RZ, 0x2f800000 ;  /* 0x2f800000ff037424 */ /* 0x000fe200078e00ff */
[----:B------:R-:W-:Y:S01]  /*0ac0*/  MOV R7, R16 ;  /* 0x0000001000077202 */ /* 0x000fe20000000f00 */
[----:B------:R0:W-:Y:S01]  /*0ad0*/  STG.E.64 desc[UR4][R8.64+0x8], R22 ;  /* 0x0000081608007986 */ /* 0x0001e2000c101b04 */
[----:B------:R-:W-:-:S03]  /*0ae0*/  LOP3.LUT R13, R4, R15, RZ, 0x3c, !PT ;  /* 0x0000000f040d7212 */ /* 0x000fc600078e3cff */
[----:B------:R1:W-:Y:S02]  /*0af0*/  STG.E.64 desc[UR4][R8.64], R6 ;  /* 0x0000000608007986 */ /* 0x0003e4000c101b04 */
[----:B------:R-:W-:Y:S02]  /*0b00*/  IMAD.IADD R4, R13, 0x1, R6 ;  /* 0x000000010d047824 */ /* 0x000fe400078e0206 */
[----:B------:R-:W-:Y:S03]  /*0b10*/  STG.E.64 desc[UR4][R8.64+0x10], R12 ;  /* 0x0000100c08007986 */ /* 0x000fe6000c101b04 */
[----:B------:R-:W-:-:S05]  /*0b20*/  I2FP.F32.U32 R4, R4 ;  /* 0x0000000400047245 */ /* 0x000fca0000201000 */
[----:B------:R-:W-:-:S04]  /*0b30*/  FFMA R4, R4, R3, 1.1641532182693481445e-10 ;  /* 0x2f00000004047423 */ /* 0x000fc80000000003 */
[----:B------:R-:W2:Y:S02]  /*0b40*/  F2F.F64.F32 R18, R4 ;  /* 0x0000000400127310 */ /* 0x000ea40000201800 */
[----:B--2---:R-:W-:-:S08]  /*0b50*/  DMUL R18, R18, UR6 ;  /* 0x0000000612127c28 */ /* 0x004fd00008000000 */
[----:B------:R-:W-:-:S10]  /*0b60*/  DMUL R18, R18, R20 ;  /* 0x0000001412127228 */ /* 0x000fd40000000000 */
[----:B------:R-:W2:Y:S02]  /*0b70*/  F2F.F32.F64 R19, R18 ;  /* 0x0000001200137310 */ /* 0x000ea40000301000 */
[----:B--2---:R2:W-:Y:S04]  /*0b80*/  STG.E desc[UR4][R10.64+0x10], R19 ;  /* 0x000010130a007986 */ /* 0x0045e8000c101904 */
[----:B------:R-:W3:Y:S04]  /*0b90*/  LDG.E.64 R20, desc[UR4][R8.64] ;  /* 0x0000000408147981 */ /* 0x000ee8000c1e1b00 */
[----:B------:R-:W4:Y:S04]  /*0ba0*/  LDG.E.64 R14, desc[UR4][R8.64+0x10] ;  /* 0x00001004080e7981 */ /* 0x000f28000c1e1b00 */
[----:B------:R-:W5:Y:S01]  /*0bb0*/  LDG.E.64 R16, desc[UR4][R8.64+0x8] ;  /* 0x0000080408107981 */ /* 0x000f62000c1e1b00 */
[----:B---3--:R-:W-:-:S04]  /*0bc0*/  SHF.R.U32.HI R4, RZ, 0x2, R21 ;  /* 0x00000002ff047819 */ /* 0x008fc80000011615 */
[----:B------:R-:W-:Y:S01]  /*0bd0*/  LOP3.LUT R4, R4, R21, RZ, 0x3c, !PT ;  /* 0x0000001504047212 */ /* 0x000fe200078e3cff */
[----:B----4-:R-:W-:Y:S02]  /*0be0*/  IMAD.SHL.U32 R21, R15, 0x10, RZ ;  /* 0x000000100f157824 */ /* 0x010fe400078e00ff */
[----:B0-----:R-:W-:Y:S02]  /*0bf0*/  IMAD.MOV.U32 R23, RZ, RZ, R14 ;  /* 0x000000ffff177224 */ /* 0x001fe400078e000e */
[----:B------:R-:W-:Y:S02]  /*0c00*/  IMAD.SHL.U32 R18, R4, 0x2, RZ ;  /* 0x0000000204127824 */ /* 0x000fe400078e00ff */
[----:B-----5:R-:W-:-:S03]  /*0c10*/  IMAD.MOV.U32 R22, RZ, RZ, R17 ;  /* 0x000000ffff167224 */ /* 0x020fc600078e0011 */
[----:B------:R-:W-:Y:S02]  /*0c20*/  LOP3.LUT R18, R4, R18, R21, 0x96, !PT ;  /* 0x0000001204127212 */ /* 0x000fe400078e9615 */
[----:B------:R-:W-:Y:S01]  /*0c30*/  IADD3 R4, PT, PT, R20, 0x587c5, RZ ;  /* 0x000587c514047810 */ /* 0x000fe20007ffe0ff */
[----:B------:R-:W-:Y:S01]  /*0c40*/  FFMA R20, RZ, R5, -R0 ;  /* 0x00000005ff147223 */ /* 0x000fe20000000800 */
[----:B-1----:R-:W-:Y:S01]  /*0c50*/  LOP3.LUT R7, R18, R15, RZ, 0x3c, !PT ;  /* 0x0000000f12077212 */ /* 0x002fe200078e3cff */
[----:B------:R-:W-:Y:S01]  /*0c60*/  IMAD.MOV.U32 R5, RZ, RZ, R16 ;  /* 0x000000ffff057224 */ /* 0x000fe200078e0010 */
[----:B------:R-:W-:Y:S01]  /*0c70*/  STG.E.64 desc[UR4][R8.64+0x8], R22 ;  /* 0x0000081608007986 */ /* 0x000fe2000c101b04 */
[----:B--2---:R-:W-:Y:S02]  /*0c80*/  F2F.F64.F32 R18, R20 ;  /* 0x0000001400127310 */ /* 0x004fe40000201800 */
[----:B------:R-:W-:Y:S01]  /*0c90*/  IMAD.IADD R6, R7, 0x1, R4 ;  /* 0x0000000107067824 */ /* 0x000fe200078e0204 */
[----:B------:R-:W-:Y:S04]  /*0ca0*/  STG.E.64 desc[UR4][R8.64], R4 ;  /* 0x0000000408007986 */ /* 0x000fe8000c101b04 */
[----:B------:R-:W-:-:S05]  /*0cb0*/  I2FP.F32.U32 R6, R6 ;  /* 0x0000000600067245 */ /* 0x000fca0000201000 */
[----:B------:R-:W-:Y:S01]  /*0cc0*/  FFMA R21, R6, R3, 1.1641532182693481445e-10 ;  /* 0x2f00000006157423 */ /* 0x000fe20000000003 */
[----:B------:R-:W-:-:S03]  /*0cd0*/  MOV R6, R15 ;  /* 0x0000000f00067202 */ /* 0x000fc60000000f00 */
[----:B------:R-:W0:Y:S02]  /*0ce0*/  F2F.F64.F32 R12, R21 ;  /* 0x00000015000c7310 */ /* 0x000e240000201800 */
[----:B------:R1:W-:Y:S01]  /*0cf0*/  STG.E.64 desc[UR4][R8.64+0x10], R6 ;  /* 0x0000100608007986 */ /* 0x0003e2000c101b04 */
[----:B0-----:R-:W-:-:S08]  /*0d00*/  DMUL R12, R12, UR6 ;  /* 0x000000060c0c7c28 */ /* 0x001fd00008000000 */
[----:B------:R-:W-:-:S10]  /*0d10*/  DMUL R18, R12, R18 ;  /* 0x000000120c127228 */ /* 0x000fd40000000000 */
[----:B------:R-:W0:Y:S02]  /*0d20*/  F2F.F32.F64 R19, R18 ;  /* 0x0000001200137310 */ /* 0x000e240000301000 */
[----:B0-----:R-:W-:Y:S04]  /*0d30*/  STG.E desc[UR4][R10.64+0x14], R19 ;  /* 0x000014130a007986 */ /* 0x001fe8000c101904 */
[----:B------:R-:W2:Y:S04]  /*0d40*/  LDG.E.64 R16, desc[UR4][R8.64] ;  /* 0x0000000408107981 */ /* 0x000ea8000c1e1b00 */
[----:B------:R-:W3:Y:S04]  /*0d50*/  LDG.E.64 R12, desc[UR4][R8.64+0x10] ;  /* 0x00001004080c7981 */ /* 0x000ee8000c1e1b00 */
[----:B------:R-:W4:Y:S01]  /*0d60*/  LDG.E.64 R14, desc[UR4][R8.64+0x8] ;  /* 0x00000804080e7981 */ /* 0x000f22000c1e1b00 */
[----:B--2---:R-:W-:Y:S01]  /*0d70*/  SHF.R.U32.HI R18, RZ, 0x2, R17 ;  /* 0x00000002ff127819 */ /* 0x004fe20000011611 */
[----:B-1----:R-:W-:-:S03]  /*0d80*/  VIADD R6, R16, 0x587c5 ;  /* 0x000587c510067836 */ /* 0x002fc60000000000 */
[----:B------:R-:W-:Y:S02]  /*0d90*/  LOP3.LUT R18, R18, R17, RZ, 0x3c, !PT ;  /* 0x0000001112127212 */ /* 0x000fe400078e3cff */
[----:B---3--:R-:W-:Y:S01]  /*0da0*/  SHF.L.U32 R17, R13, 0x4, RZ ;  /* 0x000000040d117819 */ /* 0x008fe200000006ff */
[----:B----4-:R-:W-:Y:S02]  /*0db0*/  IMAD.MOV.U32 R7, RZ, RZ, R14 ;  /* 0x000000ffff077224 */ /* 0x010fe400078e000e */
[----:B------:R-:W-:-:S03]  /*0dc0*/  IMAD.SHL.U32 R20, R18, 0x2, RZ ;  /* 0x0000000212147824 */ /* 0x000fc600078e00ff */
[----:B------:R-:W-:Y:S02]  /*0dd0*/  STG.E.64 desc[UR4][R8.64], R6 ;  /* 0x0000000608007986 */ /* 0x000fe4000c101b04 */
[----:B------:R-:W-:-:S04]  /*0de0*/  LOP3.LUT R20, R18, R20, R17, 0x96, !PT ;  /* 0x0000001412147212 */ /* 0x000fc800078e9611 */
[----:B------:R-:W-:-:S04]  /*0df0*/  LOP3.LUT R5, R20, R13, RZ, 0x3c, !PT ;  /* 0x0000000d14057212 */ /* 0x000fc800078e3cff */
[----:B------:R-:W-:-:S04]  /*0e00*/  IADD3 R4, PT, PT, R5, R6, RZ ;  /* 0x0000000605047210 */ /* 0x000fc80007ffe0ff */
[----:B------:R-:W-:-:S05]  /*0e10*/  I2FP.F32.U32 R4, R4 ;  /* 0x0000000400047245 */ /* 0x000fca0000201000 */
[----:B------:R-:W-:Y:S01]  /*0e20*/  FFMA R18, R4, R3, 1.1641532182693481445e-10 ;  /* 0x2f00000004127423 */ /* 0x000fe20000000003 */
[----:B------:R-:W-:Y:S01]  /*0e30*/  FMUL R3, RZ, R2 ;  /* 0x00000002ff037220 */ /* 0x000fe20000400000 */
[----:B------:R-:W-:Y:S02]  /*0e40*/  IMAD.MOV.U32 R4, RZ, RZ, R13 ;  /* 0x000000ffff047224 */ /* 0x000fe400078e000d */
[----:B------:R-:W0:Y:S01]  /*0e50*/  F2F.F64.F32 R16, R18 ;  /* 0x0000001200107310 */ /* 0x000e220000201800 */
[----:B------:R-:W-:Y:S02]  /*0e60*/  FFMA R0, RZ, R0, -R3 ;  /* 0x00000000ff007223 */ /* 0x000fe40000000803 */
[----:B------:R-:W-:Y:S05]  /*0e70*/  STG.E.64 desc[UR4][R8.64+0x10], R4 ;  /* 0x0000100408007986 */ /* 0x000fea000c101b04 */
[----:B------:R-:W1:Y:S01]  /*0e80*/  F2F.F64.F32 R2, R0 ;  /* 0x0000000000027310 */ /* 0x000e620000201800 */
[----:B0-----:R-:W-:-:S08]  /*0e90*/  DMUL R16, R16, UR6 ;  /* 0x0000000610107c28 */ /* 0x001fd00008000000 */
[----:B-1----:R-:W-:Y:S01]  /*0ea0*/  DMUL R2, R16, R2 ;  /* 0x0000000210027228 */ /* 0x002fe20000000000 */
[----:B------:R-:W-:Y:S01]  /*0eb0*/  IMAD.MOV.U32 R17, RZ, RZ, R12 ;  /* 0x000000ffff117224 */ /* 0x000fe200078e000c */
[----:B------:R-:W-:-:S05]  /*0ec0*/  MOV R16, R15 ;  /* 0x0000000f00107202 */ /* 0x000fca0000000f00 */
[----:B------:R-:W-:Y:S03]  /*0ed0*/  STG.E.64 desc[UR4][R8.64+0x8], R16 ;  /* 0x0000081008007986 */ /* 0x000fe6000c101b04 */
[----:B------:R-:W0:Y:S02]  /*0ee0*/  F2F.F32.F64 R3, R2 ;  /* 0x0000000200037310 */ /* 0x000e240000301000 */
[----:B0-----:R-:W-:Y:S01]  /*0ef0*/  STG.E desc[UR4][R10.64+0x18], R3 ;  /* 0x000018030a007986 */ /* 0x001fe2000c101904 */
[----:B------:R-:W-:Y:S05]  /*0f00*/  EXIT ;  /* 0x000000000000794d */ /* 0x000fea0003800000 */
        .weak           $__internal_4_$__cuda_sm20_sqrt_rn_f32_slowpath
        .type           $__internal_4_$__cuda_sm20_sqrt_rn_f32_slowpath,@function
        .size           $__internal_4_$__cuda_sm20_sqrt_rn_f32_slowpath,($__internal_5_$__cuda_sm3x_div_rn_noftz_f32_slowpath - $__internal_4_$__cuda_sm20_sqrt_rn_f32_slowpath)
$__internal_4_$__cuda_sm20_sqrt_rn_f32_slowpath:
[----:B------:R-:W-:-:S13]  /*0f10*/  LOP3.LUT P0, RZ, R7, 0x7fffffff, RZ, 0xc0, !PT ;  /* 0x7fffffff07ff7812 */ /* 0x000fda000780c0ff */
[----:B------:R-:W-:Y:S05]  /*0f20*/  @!P0 BRA `(.L_x_97) ;  /* 0x0000000000448947 */ /* 0x000fea0003800000 */
[----:B------:R-:W-:Y:S01]  /*0f30*/  FSETP.GEU.FTZ.AND P0, PT, R7, RZ, PT ;  /* 0x000000ff0700720b */ /* 0x000fe20003f1e000 */
[----:B------:R-:W-:-:S12]  /*0f40*/  IMAD.MOV.U32 R0, RZ, RZ, R7 ;  /* 0x000000ffff007224 */ /* 0x000fd800078e0007 */
[----:B------:R-:W-:Y:S01]  /*0f50*/  @!P0 MOV R7, 0x7fffffff ;  /* 0x7fffffff00078802 */ /* 0x000fe20000000f00 */
        /* <DEDUP_REMOVED lines=8> */
[----:B------:R-:W-:-:S03]  /*0fe0*/  @P0 FMUL.FTZ R6, R6, 0.5 ;  /* 0x3f00000006060820 */ /* 0x000fc60000410000 */
[----:B------:R-:W-:-:S04]  /*0ff0*/  @P0 FADD.FTZ R7, -R12, -RZ ;  /* 0x800000ff0c070221 */ /* 0x000fc80000010100 */
[----:B------:R-:W-:Y:S01]  /*1000*/  @P0 FFMA R13, R12, R7, R5 ;  /* 0x000000070c0d0223 */ /* 0x000fe20000000005 */
[----:B------:R-:W-:-:S03]  /*1010*/  @!P0 IMAD.MOV.U32 R7, RZ, RZ, R0 ;  /* 0x000000ffff078224 */ /* 0x000fc600078e0000 */
[----:B------:R-:W-:-:S04]  /*1020*/  @P0 FFMA R6, R13, R6, R12 ;  /* 0x000000060d060223 */ /* 0x000fc8000000000c */
[----:B------:R-:W-:-:S07]  /*1030*/  @P0 FMUL.FTZ R7, R6, 2.3283064365386962891e-10 ;  /* 0x2f80000006070820 */ /* 0x000fce0000410000 */
.L_x_97:
[----:B------:R-:W-:Y:S01]  /*1040*/  IMAD.MOV.U32 R0, RZ, RZ, R7 ;  /* 0x000000ffff007224 */ /* 0x000fe200078e0007 */
[----:B------:R-:W-:Y:S01]  /*1050*/  MOV R6, R14 ;  /* 0x0000000e00067202 */ /* 0x000fe20000000f00 */
[----:B------:R-:W-:-:S04]  /*1060*/  IMAD.MOV.U32 R7, RZ, RZ, 0x0 ;  /* 0x00000000ff077424 */ /* 0x000fc800078e00ff */
[----:B------:R-:W-:Y:S05]  /*1070*/  RET.REL.NODEC R6 `(_Z7randomsP17curandStateXORWOWPfi) ;  /* 0xffffffec06e07950 */ /* 0x000fea0003c3ffff */
        .weak           $__internal_5_$__cuda_sm3x_div_rn_noftz_f32_slowpath
        .type           $__internal_5_$__cuda_sm3x_div_rn_noftz_f32_slowpath,@function
        .size           $__internal_5_$__cuda_sm3x_div_rn_noftz_f32_slowpath,(.L_x_124 - $__internal_5_$__cuda_sm3x_div_rn_noftz_f32_slowpath)
$__internal_5_$__cuda_sm3x_div_rn_noftz_f32_slowpath:
[--C-:B------:R-:W-:Y:S01]  /*1080*/  SHF.R.U32.HI R13, RZ, 0x17, R6.reuse ;  /* 0x00000017ff0d7819 */ /* 0x100fe20000011606 */
[----:B------:R-:W-:Y:S01]  /*1090*/  BSSY.RECONVERGENT B1, `(.L_x_98) ;  /* 0x0000063000017945 */ /* 0x000fe20003800200 */
[----:B------:R-:W-:Y:S01]  /*10a0*/  SHF.R.U32.HI R7, RZ, 0x17, R5 ;  /* 0x00000017ff077819 */ /* 0x000fe20000011605 */
[----:B------:R-:W-:Y:S01]  /*10b0*/  IMAD.MOV.U32 R14, RZ, RZ, R6 ;  /* 0x000000ffff0e7224 */ /* 0x000fe200078e0006 */
[----:B------:R-:W-:Y:S02]  /*10c0*/  LOP3.LUT R13, R13, 0xff, RZ, 0xc0, !PT ;  /* 0x000000ff0d0d7812 */ /* 0x000fe400078ec0ff */
[----:B------:R-:W-:-:S03]  /*10d0*/  LOP3.LUT R16, R7, 0xff, RZ, 0xc0, !PT ;  /* 0x000000ff07107812 */ /* 0x000fc600078ec0ff */
[----:B------:R-:W-:Y:S01]  /*10e0*/  VIADD R17, R13, 0xffffffff ;  /* 0xffffffff0d117836 */ /* 0x000fe20000000000 */
[----:B------:R-:W-:-:S04]  /*10f0*/  IADD3 R15, PT, PT, R16, -0x1, RZ ;  /* 0xffffffff100f7810 */ /* 0x000fc80007ffe0ff */
[----:B------:R-:W-:-:S04]  /*1100*/  ISETP.GT.U32.AND P0, PT, R17, 0xfd, PT ;  /* 0x000000fd1100780c */ /* 0x000fc80003f04070 */
[----:B------:R-:W-:-:S13]  /*1110*/  ISETP.GT.U32.OR P0, PT, R15, 0xfd, P0 ;  /* 0x000000fd0f00780c */ /* 0x000fda0000704470 */
[----:B------:R-:W-:Y:S01]  /*1120*/  @!P0 IMAD.MOV.U32 R7, RZ, RZ, RZ ;  /* 0x000000ffff078224 */ /* 0x000fe200078e00ff */
[----:B------:R-:W-:Y:S06]  /*1130*/  @!P0 BRA `(.L_x_99) ;  /* 0x00000000005c8947 */ /* 0x000fec0003800000 */
[----:B------:R-:W-:Y:S02]  /*1140*/  FSETP.GTU.FTZ.AND P0, PT, |R5|, +INF , PT ;  /* 0x7f8000000500780b */ /* 0x000fe40003f1c200 */
[----:B------:R-:W-:-:S04]  /*1150*/  FSETP.GTU.FTZ.AND P1, PT, |R6|, +INF , PT ;  /* 0x7f8000000600780b */ /* 0x000fc80003f3c200 */
[----:B------:R-:W-:-:S13]  /*1160*/  PLOP3.LUT P0, PT, P0, P1, PT, 0xf8, 0x8f ;  /* 0x00000000008f781c */ /* 0x000fda0000703f70 */
[----:B------:R-:W-:Y:S05]  /*1170*/  @P0 BRA `(.L_x_100) ;  /* 0x00000004004c0947 */ /* 0x000fea0003800000 */
[----:B------:R-:W-:-:S13]  /*1180*/  LOP3.LUT P0, RZ, R14, 0x7fffffff, R5, 0xc8, !PT ;  /* 0x7fffffff0eff7812 */ /* 0x000fda000780c805 */
[----:B------:R-:W-:Y:S05]  /*1190*/  @!P0 BRA `(.L_x_101) ;  /* 0x00000004003c8947 */ /* 0x000fea0003800000 */
[C---:B------:R-:W-:Y:S02]  /*11a0*/  FSETP.NEU.FTZ.AND P2, PT, |R5|.reuse, +INF , PT ;  /* 0x7f8000000500780b */ /* 0x040fe40003f5d200 */
        /* <DEDUP_REMOVED lines=14> */
[----:B------:R-:W-:Y:S01]  /*1290*/  @!P1 FFMA R14, R6, 1.84467440737095516160e+19, RZ ;  /* 0x5f800000060e9823 */ /* 0x000fe200000000ff */
[----:B------:R-:W-:-:S07]  /*12a0*/  @!P1 VIADD R7, R7, 0x40 ;  /* 0x0000004007079836 */ /* 0x000fce0000000000 */
.L_x_99:
[----:B------:R-:W-:Y:S01]  /*12b0*/  LEA R15, R13, 0xc0800000, 0x17 ;  /* 0xc08000000d0f7811 */ /* 0x000fe200078eb8ff */
[----:B------:R-:W-:Y:S01]  /*12c0*/  VIADD R16, R16, 0xffffff81 ;  /* 0xffffff8110107836 */ /* 0x000fe20000000000 */
[----:B------:R-:W-:Y:S02]  /*12d0*/  BSSY.RECONVERGENT B2, `(.L_x_104) ;  /* 0x0000035000027945 */ /* 0x000fe40003800200 */
[----:B------:R-:W-:Y:S01]  /*12e0*/  IADD3 R15, PT, PT, -R15, R14, RZ ;  /* 0x0000000e0f0f7210 */ /* 0x000fe20007ffe1ff */
[C---:B------:R-:W-:Y:S01]  /*12f0*/  IMAD R5, R16.reuse, -0x800000, R5 ;  /* 0xff80000010057824 */ /* 0x040fe200078e0205 */
[----:B------:R-:W-:Y:S02]  /*1300*/  IADD3 R16, PT, PT, R16, 0x7f, -R13 ;  /* 0x0000007f10107810 */ /* 0x000fe40007ffe80d */
[----:B------:R-:W0:Y:S01]  /*1310*/  MUFU.RCP R14, R15 ;  /* 0x0000000f000e7308 */ /* 0x000e220000001000 */
[----:B------:R-:W-:Y:S02]  /*1320*/  FADD.FTZ R18, -R15, -RZ ;  /* 0x800000ff0f127221 */ /* 0x000fe40000010100 */
[----:B------:R-:W-:-:S02]  /*1330*/  IMAD.IADD R16, R16, 0x1, R7 ;  /* 0x0000000110107824 */ /* 0x000fc400078e0207 */
        /* <DEDUP_REMOVED lines=21> */
[C---:B------:R-:W-:Y:S02]  /*1490*/  IADD3 R16, PT, PT, R15.reuse, 0x20, RZ ;  /* 0x000000200f107810 */ /* 0x040fe40007ffe0ff */
[----:B------:R-:W-:Y:S02]  /*14a0*/  ISETP.NE.AND P2, PT, R15, RZ, PT ;  /* 0x000000ff0f00720c */ /* 0x000fe40003f45270 */
[----:B------:R-:W-:Y:S01]  /*14b0*/  LOP3.LUT R13, R7, 0x7fffff, RZ, 0xc0, !PT ;  /* 0x007fffff070d7812 */ /* 0x000fe200078ec0ff */
[CCC-:B------:R-:W-:Y:S01]  /*14c0*/  FFMA.RP R7, R14.reuse, R18.reuse, R19.reuse ;  /* 0x000000120e077223 */ /* 0x1c0fe20000008013 */
[----:B------:R-:W-:Y:S01]  /*14d0*/  FFMA.RM R14, R14, R18, R19 ;  /* 0x000000120e0e7223 */ /* 0x000fe20000004013 */
[----:B------:R-:W-:Y:S01]  /*14e0*/  ISETP.NE.AND P1, PT, R15, RZ, PT ;  /* 0x000000ff0f00720c */ /* 0x000fe20003f25270 */
[----:B------:R-:W-:Y:S01]  /*14f0*/  IMAD.MOV R15, RZ, RZ, -R15 ;  /* 0x000000ffff0f7224 */ /* 0x000fe200078e0a0f */
[----:B------:R-:W-:-:S02]  /*1500*/  LOP3.LUT R13, R13, 0x800000, RZ, 0xfc, !PT ;  /* 0x008000000d0d7812 */ /* 0x000fc400078efcff */
[----:B------:R-:W-:Y:S02]  /*1510*/  FSETP.NEU.FTZ.AND P0, PT, R7, R14, PT ;  /* 0x0000000e0700720b */ /* 0x000fe40003f1d000 */
[----:B------:R-:W-:Y:S02]  /*1520*/  SHF.L.U32 R16, R13, R16, RZ ;  /* 0x000000100d107219 */ /* 0x000fe400000006ff */
[----:B------:R-:W-:Y:S02]  /*1530*/  SEL R14, R15, RZ, P2 ;  /* 0x000000ff0f0e7207 */ /* 0x000fe40001000000 */
[----:B------:R-:W-:Y:S02]  /*1540*/  ISETP.NE.AND P1, PT, R16, RZ, P1 ;  /* 0x000000ff1000720c */ /* 0x000fe40000f25270 */
[----:B------:R-:W-:Y:S02]  /*1550*/  SHF.R.U32.HI R14, RZ, R14, R13 ;  /* 0x0000000eff0e7219 */ /* 0x000fe4000001160d */
[----:B------:R-:W-:-:S02]  /*1560*/  PLOP3.LUT P0, PT, P0, P1, PT, 0xf8, 0x8f ;  /* 0x00000000008f781c */ /* 0x000fc40000703f70 */
[----:B------:R-:W-:Y:S02]  /*1570*/  SHF.R.U32.HI R16, RZ, 0x1, R14 ;  /* 0x00000001ff107819 */ /* 0x000fe4000001160e */
[----:B------:R-:W-:-:S04]  /*1580*/  SEL R7, RZ, 0x1, !P0 ;  /* 0x00000001ff077807 */ /* 0x000fc80004000000 */
[----:B------:R-:W-:-:S04]  /*1590*/  LOP3.LUT R7, R7, 0x1, R16, 0xf8, !PT ;  /* 0x0000000107077812 */ /* 0x000fc800078ef810 */
[----:B------:R-:W-:-:S04]  /*15a0*/  LOP3.LUT R7, R7, R14, RZ, 0xc0, !PT ;  /* 0x0000000e07077212 */ /* 0x000fc800078ec0ff */
[----:B------:R-:W-:-:S04]  /*15b0*/  IADD3 R16, PT, PT, R16, R7, RZ ;  /* 0x0000000710107210 */ /* 0x000fc80007ffe0ff */
[----:B------:R-:W-:Y:S01]  /*15c0*/  LOP3.LUT R5, R16, R5, RZ, 0xfc, !PT ;  /* 0x0000000510057212 */ /* 0x000fe200078efcff */
[----:B------:R-:W-:Y:S06]  /*15d0*/  BRA `(.L_x_107) ;  /* 0x0000000000107947 */ /* 0x000fec0003800000 */
.L_x_106:
[----:B------:R-:W-:-:S04]  /*15e0*/  LOP3.LUT R5, R5, 0x80000000, RZ, 0xc0, !PT ;  /* 0x8000000005057812 */ /* 0x000fc800078ec0ff */
[----:B------:R-:W-:Y:S01]  /*15f0*/  LOP3.LUT R5, R5, 0x7f800000, RZ, 0xfc, !PT ;  /* 0x7f80000005057812 */ /* 0x000fe200078efcff */
[----:B------:R-:W-:Y:S06]  /*1600*/  BRA `(.L_x_107) ;  /* 0x0000000000047947 */ /* 0x000fec0003800000 */
.L_x_105:
[----:B------:R-:W-:-:S07]  /*1610*/  IMAD R5, R16, 0x800000, R5 ;  /* 0x0080000010057824 */ /* 0x000fce00078e0205 */
.L_x_107:
[----:B------:R-:W-:Y:S05]  /*1620*/  BSYNC.RECONVERGENT B2 ;  /* 0x0000000000027941 */ /* 0x000fea0003800200 */
.L_x_104:
[----:B------:R-:W-:Y:S05]  /*1630*/  BRA `(.L_x_108) ;  /* 0x0000000000207947 */ /* 0x000fea0003800000 */
.L_x_103:
[----:B------:R-:W-:-:S04]  /*1640*/  LOP3.LUT R5, R14, 0x80000000, R5, 0x48, !PT ;  /* 0x800000000e057812 */ /* 0x000fc800078e4805 */
[----:B------:R-:W-:Y:S01]  /*1650*/  LOP3.LUT R5, R5, 0x7f800000, RZ, 0xfc, !PT ;  /* 0x7f80000005057812 */ /* 0x000fe200078efcff */
[----:B------:R-:W-:Y:S06]  /*1660*/  BRA `(.L_x_108) ;  /* 0x0000000000147947 */ /* 0x000fec0003800000 */
.L_x_102:
[----:B------:R-:W-:Y:S01]  /*1670*/  LOP3.LUT R5, R14, 0x80000000, R5, 0x48, !PT ;  /* 0x800000000e057812 */ /* 0x000fe200078e4805 */
[----:B------:R-:W-:Y:S06]  /*1680*/  BRA `(.L_x_108) ;  /* 0x00000000000c7947 */ /* 0x000fec0003800000 */
.L_x_101:
[----:B------:R-:W0:Y:S01]  /*1690*/  MUFU.RSQ R5, -QNAN ;  /* 0xffc0000000057908 */ /* 0x000e220000001400 */
[----:B------:R-:W-:Y:S05]  /*16a0*/  BRA `(.L_x_108) ;  /* 0x0000000000047947 */ /* 0x000fea0003800000 */
.L_x_100:
[----:B------:R-:W-:-:S07]  /*16b0*/  FADD.FTZ R5, R5, R6 ;  /* 0x0000000605057221 */ /* 0x000fce0000010000 */
.L_x_108:
[----:B------:R-:W-:Y:S05]  /*16c0*/  BSYNC.RECONVERGENT B1 ;  /* 0x0000000000017941 */ /* 0x000fea0003800200 */
.L_x_98:
[----:B------:R-:W-:-:S04]  /*16d0*/  HFMA2 R13, -RZ, RZ, 0, 0 ;  /* 0x00000000ff0d7431 */ /* 0x000fc800000001ff */
[----:B0-----:R-:W-:Y:S05]  /*16e0*/  RET.REL.NODEC R12 `(_Z7randomsP17curandStateXORWOWPfi) ;  /* 0xffffffe80c447950 */ /* 0x001fea0003c3ffff */
.L_x_109:
        /* <DEDUP_REMOVED lines=9> */
.L_x_124:


//--------------------- .text._Z4initjP17curandStateXORWOWi --------------------------
	.section	.text._Z4initjP17curandStateXORWOWi,"ax",@progbits
	.align	128
        .global         _Z4initjP17curandStateXORWOWi
        .type           _Z4initjP17curandStateXORWOWi,@function
        .size           _Z4initjP17curandStateXORWOWi,(.L_x_129 - _Z4initjP17curandStateXORWOWi)
        .other          _Z4initjP17curandStateXORWOWi,@"STO_CUDA_ENTRY STV_DEFAULT"
_Z4initjP17curandStateXORWOWi:
.text._Z4initjP17curandStateXORWOWi:
        /* <DEDUP_REMOVED lines=8> */
[----:B------:R-:W0:Y:S01]  /*0080*/  LDC R0, c[0x0][0x380] ;  /* 0x0000e000ff007b82 */ /* 0x000e220000000800 */
[----:B------:R-:W1:Y:S01]  /*0090*/  LDCU.64 UR4, c[0x0][0x358] ;  /* 0x00006b00ff0477ac */ /* 0x000e620008000a00 */
[----:B------:R-:W-:Y:S01]  /*00a0*/  IMAD.MOV.U32 R5, RZ, RZ, -0x75bd8fc ;  /* 0xf8a42704ff057424 */ /* 0x000fe200078e00ff */
[----:B------:R-:W-:Y:S01]  /*00b0*/  ISETP.NE.AND P0, PT, R13, RZ, PT ;  /* 0x000000ff0d00720c */ /* 0x000fe20003f05270 */
[----:B------:R-:W-:Y:S01]  /*00c0*/  IMAD.MOV.U32 R8, RZ, RZ, -0x23270784 ;  /* 0xdcd8f87cff087424 */ /* 0x000fe200078e00ff */
[----:B------:R-:W-:Y:S03]  /*00d0*/  BSSY.RECONVERGENT B0, `(.L_x_110) ;  /* 0x00000dd000007945 */ /* 0x000fe60003800200 */
[----:B------:R-:W2:Y:S01]  /*00e0*/  LDC.64 R6, c[0x0][0x388] ;  /* 0x0000e200ff067b82 */ /* 0x000ea20000000a00 */
[----:B0-----:R-:W-:-:S05]  /*00f0*/  LOP3.LUT R0, R0, 0xaad26b49, RZ, 0x3c, !PT ;  /* 0xaad26b4900007812 */ /* 0x001fca00078e3cff */
[----:B------:R-:W-:Y:S02]  /*0100*/  IMAD R0, R0, 0x4182bed5, RZ ;  /* 0x4182bed500007824 */ /* 0x000fe400078e02ff */
[----:B--2---:R-:W-:-:S03]  /*0110*/  IMAD.WIDE R6, R13, 0x30, R6 ;  /* 0x000000300d067825 */ /* 0x004fc600078e0206 */
[C---:B------:R-:W-:Y:S01]  /*0120*/  LOP3.LUT R4, R0.reuse, 0x159a55e5, RZ, 0x3c, !PT ;  /* 0x159a55e500047812 */ /* 0x040fe200078e3cff */
[C---:B------:R-:W-:Y:S02]  /*0130*/  VIADD R2, R0.reuse, 0xd9f6dc18 ;  /* 0xd9f6dc1800027836 */ /* 0x040fe40000000000 */
[C---:B------:R-:W-:Y:S02]  /*0140*/  VIADD R3, R0.reuse, 0x75bcd15 ;  /* 0x075bcd1500037836 */ /* 0x040fe40000000000 */
[----:B-1----:R0:W-:Y:S01]  /*0150*/  STG.E.64 desc[UR4][R6.64+0x8], R4 ;  /* 0x0000080406007986 */ /* 0x0021e2000c101b04 */
[----:B------:R-:W-:-:S03]  /*0160*/  VIADD R9, R0, 0x583f19 ;  /* 0x00583f1900097836 */ /* 0x000fc60000000000 */
[----:B------:R0:W-:Y:S04]  /*0170*/  STG.E.64 desc[UR4][R6.64], R2 ;  /* 0x0000000206007986 */ /* 0x0001e8000c101b04 */
[----:B------:R0:W-:Y:S01]  /*0180*/  STG.E.64 desc[UR4][R6.64+0x10], R8 ;  /* 0x0000100806007986 */ /* 0x0001e2000c101b04 */
[----:B------:R-:W-:Y:S05]  /*0190*/  @!P0 BRA `(.L_x_111) ;  /* 0x0000000c00408947 */ /* 0x000fea0003800000 */
[----:B------:R-:W-:Y:S01]  /*01a0*/  SHF.R.S32.HI R0, RZ, 0x1f, R13 ;  /* 0x0000001fff007819 */ /* 0x000fe2000001140d */
[----:B------:R-:W-:-:S07]  /*01b0*/  IMAD.MOV.U32 R12, RZ, RZ, RZ ;  /* 0x000000ffff0c7224 */ /* 0x000fce00078e00ff */
.L_x_117:
[----:B0-----:R-:W-:Y:S01]  /*01c0*/  LOP3.LUT R2, R13, 0x3, RZ, 0xc0, !PT ;  /* 0x000000030d027812 */ /* 0x001fe200078ec0ff */
[----:B------:R-:W-:Y:S03]  /*01d0*/  BSSY.RECONVERGENT B1, `(.L_x_112) ;  /* 0x00000c6000017945 */ /* 0x000fe60003800200 */
[----:B------:R-:W-:-:S04]  /*01e0*/  ISETP.NE.U32.AND P0, PT, R2, RZ, PT ;  /* 0x000000ff0200720c */ /* 0x000fc80003f05070 */
[----:B------:R-:W-:-:S13]  /*01f0*/  ISETP.NE.AND.EX P0, PT, RZ, RZ, PT, P0 ;  /* 0x000000ffff00720c */ /* 0x000fda0003f05300 */
[----:B------:R-:W-:Y:S05]  /*0200*/  @!P0 BRA `(.L_x_113) ;  /* 0x0000000c00088947 */ /* 0x000fea0003800000 */
[----:B------:R-:W0:Y:S01]  /*0210*/  LDC.64 R8, c[0x4][RZ] ;  /* 0x01000000ff087b82 */ /* 0x000e220000000a00 */
[----:B------:R-:W-:Y:S02]  /*0220*/  IMAD.MOV.U32 R14, RZ, RZ, RZ ;  /* 0x000000ffff0e7224 */ /* 0x000fe400078e00ff */
[----:B0-----:R-:W-:-:S07]  /*0230*/  IMAD.WIDE.U32 R8, R12, 0xc80, R8 ;  /* 0x00000c800c087825 */ /* 0x001fce00078e0008 */
.L_x_116:
[----:B0-----:R-:W-:Y:S01]  /*0240*/  IMAD.MOV.U32 R15, RZ, RZ, RZ ;  /* 0x000000ffff0f7224 */ /* 0x001fe200078e00ff */
[----:B------:R-:W-:Y:S01]  /*0250*/  CS2R R2, SRZ ;  /* 0x0000000000027805 */ /* 0x000fe2000001ff00 */
[----:B------:R-:W-:Y:S01]  /*0260*/  IMAD.MOV.U32 R17, RZ, RZ, RZ ;  /* 0x000000ffff117224 */ /* 0x000fe200078e00ff */
[----:B------:R-:W-:-:S07]  /*0270*/  CS2R R4, SRZ ;  /* 0x0000000000047805 */ /* 0x000fce000001ff00 */
.L_x_115:
[----:B------:R-:W-:-:S05]  /*0280*/  IMAD.WIDE.U32 R10, R17, 0x4, R6 ;  /* 0x00000004110a7825 */ /* 0x000fca00078e0006 */
[----:B------:R0:W5:Y:S01]  /*0290*/  LDG.E R16, desc[UR4][R10.64+0x4] ;  /* 0x000004040a107981 */ /* 0x000162000c1e1900 */
[----:B------:R-:W-:-:S07]  /*02a0*/  IMAD.MOV.U32 R19, RZ, RZ, RZ ;  /* 0x000000ffff137224 */ /* 0x000fce00078e00ff */
.L_x_114:
[----:B-----5:R-:W-:Y:S01]  /*02b0*/  SHF.R.U32.HI R24, RZ, R19, R16 ;  /* 0x00000013ff187219 */ /* 0x020fe20000011610 */
[----:B0-----:R-:W-:-:S03]  /*02c0*/  IMAD.SHL.U32 R10, R17, 0x20, RZ ;  /* 0x00000020110a7824 */ /* 0x001fc600078e00ff */
[----:B------:R-:W-:Y:S01]  /*02d0*/  LOP3.LUT R11, R24, 0x1, RZ, 0xc0, !PT ;  /* 0x00000001180b7812 */ /* 0x000fe200078ec0ff */
[----:B------:R-:W-:-:S03]  /*02e0*/  IMAD.IADD R10, R10, 0x1, R19 ;  /* 0x000000010a0a7824 */ /* 0x000fc600078e0213 */
[----:B------:R-:W-:Y:S01]  /*02f0*/  ISETP.NE.U32.AND P0, PT, R11, 0x1, PT ;  /* 0x000000010b00780c */ /* 0x000fe20003f05070 */
[----:B------:R-:W-:-:S03]  /*0300*/  IMAD R11, R10, 0x5, RZ ;  /* 0x000000050a0b7824 */ /* 0x000fc600078e02ff */
[----:B------:R-:W-:Y:S01]  /*0310*/  R2P PR, R24, 0x7e ;  /* 0x0000007e18007804 */ /* 0x000fe20000000000 */
[----:B------:R-:W-:-:S08]  /*0320*/  IMAD.WIDE.U32 R10, R11, 0x4, R8 ;  /* 0x000000040b0a7825 */ /* 0x000fd000078e0008 */
[----:B------:R-:W2:Y:S04]  /*0330*/  @!P0 LDG.E R18, desc[UR4][R10.64] ;  /* 0x000000040a128981 */ /* 0x000ea8000c1e1900 */
[----:B------:R-:W3:Y:S04]  /*0340*/  @!P0 LDG.E R20, desc[UR4][R10.64+0x10] ;  /* 0x000010040a148981 */ /* 0x000ee8000c1e1900 */
[----:B------:R-:W4:Y:S04]  /*0350*/  @P1 LDG.E R22, desc[UR4][R10.64+0x14] ;  /* 0x000014040a161981 */ /* 0x000f28000c1e1900 */
[----:B------:R-:W4:Y:S04]  /*0360*/  @P2 LDG.E R26, desc[UR4][R10.64+0x28] ;  /* 0x000028040a1a2981 */ /* 0x000f28000c1e1900 */
[----:B------:R-:W4:Y:S04]  /*0370*/  @!P0 LDG.E R21, desc[UR4][R10.64+0x4] ;  /* 0x000004040a158981 */ /* 0x000f28000c1e1900 */
[----:B------:R-:W4:Y:S04]  /*0380*/  @!P0 LDG.E R23, desc[UR4][R10.64+0xc] ;  /* 0x00000c040a178981 */ /* 0x000f28000c1e1900 */
[----:B------:R-:W4:Y:S04]  /*0390*/  @P1 LDG.E R25, desc[UR4][R10.64+0x18] ;  /* 0x000018040a191981 */ /* 0x000f28000c1e1900 */
[----:B------:R-:W4:Y:S04]  /*03a0*/  @P3 LDG.E R28, desc[UR4][R10.64+0x3c] ;  /* 0x00003c040a1c3981 */ /* 0x000f28000c1e1900 */
[----:B------:R-:W4:Y:S01]  /*03b0*/  @P6 LDG.E R27, desc[UR4][R10.64+0x7c] ;  /* 0x00007c040a1b6981 */ /* 0x000f22000c1e1900 */
[----:B--2---:R-:W-:-:S03]  /*03c0*/  @!P0 LOP3.LUT R15, R15, R18, RZ, 0x3c, !PT ;  /* 0x000000120f0f8212 */ /* 0x004fc600078e3cff */
[----:B------:R-:W2:Y:S01]  /*03d0*/  @!P0 LDG.E R18, desc[UR4][R10.64+0x8] ;  /* 0x000008040a128981 */ /* 0x000ea2000c1e1900 */
[----:B---3--:R-:W-:-:S03]  /*03e0*/  @!P0 LOP3.LUT R3, R3, R20, RZ, 0x3c, !PT ;  /* 0x0000001403038212 */ /* 0x008fc600078e3cff */
[----:B------:R-:W3:Y:S01]  /*03f0*/  @P1 LDG.E R20, desc[UR4][R10.64+0x24] ;  /* 0x000024040a141981 */ /* 0x000ee2000c1e1900 */
[----:B----4-:R-:W-:-:S03]  /*0400*/  @P1 LOP3.LUT R15, R15, R22, RZ, 0x3c, !PT ;  /* 0x000000160f0f1212 */ /* 0x010fc600078e3cff */
[----:B------:R-:W4:Y:S01]  /*0410*/  @P2 LDG.E R22, desc[UR4][R10.64+0x38] ;  /* 0x000038040a162981 */ /* 0x000f22000c1e1900 */
[----:B------:R-:W-:-:S03]  /*0420*/  @P2 LOP3.LUT R15, R15, R26, RZ, 0x3c, !PT ;  /* 0x0000001a0f0f2212 */ /* 0x000fc600078e3cff */
[----:B------:R-:W4:Y:S01]  /*0430*/  @P4 LDG.E R26, desc[UR4][R10.64+0x50] ;  /* 0x000050040a1a4981 */ /* 0x000f22000c1e1900 */
[----:B------:R-:W-:-:S03]  /*0440*/  @!P0 LOP3.LUT R4, R4, R21, RZ, 0x3c, !PT ;  /* 0x0000001504048212 */ /* 0x000fc600078e3cff */
[----:B------:R-:W4:Y:S01]  /*0450*/  @P1 LDG.E R21, desc[UR4][R10.64+0x20] ;  /* 0x000020040a151981 */ /* 0x000f22000c1e1900 */
[----:B------:R-:W-:-:S03]  /*0460*/  @!P0 LOP3.LUT R2, R2, R23, RZ, 0x3c, !PT ;  /* 0x0000001702028212 */ /* 0x000fc600078e3cff */
[----:B------:R-:W4:Y:S01]  /*0470*/  @P2 LDG.E R23, desc[UR4][R10.64+0x2c] ;  /* 0x00002c040a172981 */ /* 0x000f22000c1e1900 */
[----:B------:R-:W-:-:S03]  /*0480*/  @P1 LOP3.LUT R4, R4, R25, RZ, 0x3c, !PT ;  /* 0x0000001904041212 */ /* 0x000fc600078e3cff */
[----:B------:R-:W4:Y:S01]  /*0490*/  @P2 LDG.E R25, desc[UR4][R10.64+0x34] ;  /* 0x000034040a192981 */ /* 0x000f22000c1e1900 */
[----:B--2---:R-:W-:-:S03]  /*04a0*/  @!P0 LOP3.LUT R5, R5, R18, RZ, 0x3c, !PT ;  /* 0x0000001205058212 */ /* 0x004fc600078e3cff */
[----:B------:R-:W2:Y:S01]  /*04b0*/  @P1 LDG.E R18, desc[UR4][R10.64+0x1c] ;  /* 0x00001c040a121981 */ /* 0x000ea2000c1e1900 */
[----:B---3--:R-:W-:-:S03]  /*04c0*/  @P1 LOP3.LUT R3, R3, R20, RZ, 0x3c, !PT ;  /* 0x0000001403031212 */ /* 0x008fc600078e3cff */
[----:B------:R-:W3:Y:S01]  /*04d0*/  @P2 LDG.E R20, desc[UR4][R10.64+0x30] ;  /* 0x000030040a142981 */ /* 0x000ee2000c1e1900 */
[----:B----4-:R-:W-:-:S03]  /*04e0*/  @P2 LOP3.LUT R3, R3, R22, RZ, 0x3c, !PT ;  /* 0x0000001603032212 */ /* 0x010fc600078e3cff */
[----:B------:R-:W4:Y:S01]  /*04f0*/  @P3 LDG.E R22, desc[UR4][R10.64+0x4c] ;  /* 0x00004c040a163981 */ /* 0x000f22000c1e1900 */
[----:B------:R-:W-:-:S04]  /*0500*/  @P3 LOP3.LUT R15, R15, R28, RZ, 0x3c, !PT ;  /* 0x0000001c0f0f3212 */ /* 0x000fc800078e3cff */
[----:B------:R-:W-:Y:S02]  /*0510*/  @P4 LOP3.LUT R15, R15, R26, RZ, 0x3c, !PT ;  /* 0x0000001a0f0f4212 */ /* 0x000fe400078e3cff */
[----:B------:R-:W-:Y:S01]  /*0520*/  @P1 LOP3.LUT R2, R2, R21, RZ, 0x3c, !PT ;  /* 0x0000001502021212 */ /* 0x000fe200078e3cff */
[----:B------:R-:W4:Y:S04]  /*0530*/  @P5 LDG.E R26, desc[UR4][R10.64+0x64] ;  /* 0x000064040a1a5981 */ /* 0x000f28000c1e1900 */
[----:B------:R-:W4:Y:S01]  /*0540*/  @P3 LDG.E R21, desc[UR4][R10.64+0x40] ;  /* 0x000040040a153981 */ /* 0x000f22000c1e1900 */
[----:B------:R-:W-:Y:S02]  /*0550*/  @P2 LOP3.LUT R4, R4, R23, RZ, 0x3c, !PT ;  /* 0x0000001704042212 */ /* 0x000fe400078e3cff */
[----:B------:R-:W-:Y:S01]  /*0560*/  @P2 LOP3.LUT R2, R2, R25, RZ, 0x3c, !PT ;  /* 0x0000001902022212 */ /* 0x000fe200078e3cff */
[----:B------:R-:W4:Y:S04]  /*0570*/  @P3 LDG.E R23, desc[UR4][R10.64+0x48] ;  /* 0x000048040a173981 */ /* 0x000f28000c1e1900 */
[----:B------:R-:W4:Y:S01]  /*0580*/  @P4 LDG.E R25, desc[UR4][R10.64+0x54] ;  /* 0x000054040a194981 */ /* 0x000f22000c1e1900 */
[----:B--2---:R-:W-:-:S03]  /*0590*/  @P1 LOP3.LUT R5, R5, R18, RZ, 0x3c, !PT ;  /* 0x0000001205051212 */ /* 0x004fc600078e3cff */
[----:B------:R-:W2:Y:S01]  /*05a0*/  @P3 LDG.E R18, desc[UR4][R10.64+0x44] ;  /* 0x000044040a123981 */ /* 0x000ea2000c1e1900 */
[----:B---3--:R-:W-:-:S03]  /*05b0*/  @P2 LOP3.LUT R5, R5, R20, RZ, 0x3c, !PT ;  /* 0x0000001405052212 */ /* 0x008fc600078e3cff */
[----:B------:R-:W3:Y:S01]  /*05c0*/  @P4 LDG.E R20, desc[UR4][R10.64+0x58] ;  /* 0x000058040a144981 */ /* 0x000ee2000c1e1900 */
[----:B----4-:R-:W-:-:S03]  /*05d0*/  @P3 LOP3.LUT R3, R3, R22, RZ, 0x3c, !PT ;  /* 0x0000001603033212 */ /* 0x010fc600078e3cff */
[----:B------:R-:W4:Y:S01]  /*05e0*/  @P4 LDG.E R22, desc[UR4][R10.64+0x60] ;  /* 0x000060040a164981 */ /* 0x000f22000c1e1900 */
[----:B------:R-:W-:Y:S02]  /*05f0*/  LOP3.LUT P0, RZ, R24, 0x80, RZ, 0xc0, !PT ;  /* 0x0000008018ff7812 */ /* 0x000fe4000780c0ff */
[----:B------:R-:W-:Y:S02]  /*0600*/  @P5 LOP3.LUT R15, R15, R26, RZ, 0x3c, !PT ;  /* 0x0000001a0f0f5212 */ /* 0x000fe400078e3cff */
[----:B------:R-:W4:Y:S01]  /*0610*/  @P6 LDG.E R26, desc[UR4][R10.64+0x78] ;  /* 0x000078040a1a6981 */ /* 0x000f22000c1e1900 */
[----:B------:R-:W-:-:S03]  /*0620*/  @P3 LOP3.LUT R4, R4, R21, RZ, 0x3c, !PT ;  /* 0x0000001504043212 */ /* 0x000fc600078e3cff */
[----:B------:R-:W4:Y:S01]  /*0630*/  @P4 LDG.E R21, desc[UR4][R10.64+0x5c] ;  /* 0x00005c040a154981 */ /* 0x000f22000c1e1900 */
[----:B------:R-:W-:-:S03]  /*0640*/  @P3 LOP3.LUT R2, R2, R23, RZ, 0x3c, !PT ;  /* 0x0000001702023212 */ /* 0x000fc600078e3cff */
[----:B------:R-:W4:Y:S01]  /*0650*/  @P5 LDG.E R23, desc[UR4][R10.64+0x68] ;  /* 0x000068040a175981 */ /* 0x000f22000c1e1900 */
[----:B------:R-:W-:-:S03]  /*0660*/  @P4 LOP3.LUT R4, R4, R25, RZ, 0x3c, !PT ;  /* 0x0000001904044212 */ /* 0x000fc600078e3cff */
[----:B------:R-:W4:Y:S01]  /*0670*/  @P5 LDG.E R25, desc[UR4][R10.64+0x70] ;  /* 0x000070040a195981 */ /* 0x000f22000c1e1900 */
[----:B--2---:R-:W-:-:S03]  /*0680*/  @P3 LOP3.LUT R5, R5, R18, RZ, 0x3c, !PT ;  /* 0x0000001205053212 */ /* 0x004fc600078e3cff */
[----:B------:R-:W2:Y:S01]  /*0690*/  @P5 LDG.E R18, desc[UR4][R10.64+0x6c] ;  /* 0x00006c040a125981 */ /* 0x000ea2000c1e1900 */
[----:B---3--:R-:W-:-:S03]  /*06a0*/  @P4 LOP3.LUT R5, R5, R20, RZ, 0x3c, !PT ;  /* 0x0000001405054212 */ /* 0x008fc600078e3cff */
[----:B------:R-:W3:Y:S01]  /*06b0*/  @P5 LDG.E R20, desc[UR4][R10.64+0x74] ;  /* 0x000074040a145981 */ /* 0x000ee2000c1e1900 */
[----:B----4-:R-:W-:-:S03]  /*06c0*/  @P4 LOP3.LUT R3, R3, R22, RZ, 0x3c, !PT ;  /* 0x0000001603034212 */ /* 0x010fc600078e3cff */
[----:B------:R-:W4:Y:S01]  /*06d0*/  @P0 LDG.E R22, desc[UR4][R10.64+0x8c] ;  /* 0x00008c040a160981 */ /* 0x000f22000c1e1900 */
[----:B------:R-:W-:-:S03]  /*06e0*/  @P6 LOP3.LUT R15, R15, R26, RZ, 0x3c, !PT ;  /* 0x0000001a0f0f6212 */ /* 0x000fc600078e3cff */
        /* <DEDUP_REMOVED lines=13> */
[----:B------:R-:W-:Y:S02]  /*07c0*/  @P6 LOP3.LUT R4, R4, R27, RZ, 0x3c, !PT ;  /* 0x0000001b04046212 */ /* 0x000fe400078e3cff */
[----:B------:R-:W-:Y:S02]  /*07d0*/  @P6 LOP3.LUT R2, R2, R21, RZ, 0x3c, !PT ;  /* 0x0000001502026212 */ /* 0x000fe400078e3cff */
[----:B------:R-:W-:Y:S02]  /*07e0*/  @P0 LOP3.LUT R4, R4, R23, RZ, 0x3c, !PT ;  /* 0x0000001704040212 */ /* 0x000fe400078e3cff */
[----:B------:R-:W-:Y:S02]  /*07f0*/  @P0 LOP3.LUT R2, R2, R25, RZ, 0x3c, !PT ;  /* 0x0000001902020212 */ /* 0x000fe400078e3cff */
[----:B--2---:R-:W-:Y:S02]  /*0800*/  @P6 LOP3.LUT R5, R5, R18, RZ, 0x3c, !PT ;  /* 0x0000001205056212 */ /* 0x004fe400078e3cff */
[----:B---3--:R-:W-:-:S02]  /*0810*/  @P6 LOP3.LUT R3, R3, R20, RZ, 0x3c, !PT ;  /* 0x0000001403036212 */ /* 0x008fc400078e3cff */
[----:B----4-:R-:W-:Y:S02]  /*0820*/  @P0 LOP3.LUT R5, R5, R22, RZ, 0x3c, !PT ;  /* 0x0000001605050212 */ /* 0x010fe400078e3cff */
[----:B------:R-:W-:Y:S02]  /*0830*/  @P0 LOP3.LUT R3, R3, R26, RZ, 0x3c, !PT ;  /* 0x0000001a03030212 */ /* 0x000fe400078e3cff */
[----:B------:R-:W-:-:S13]  /*0840*/  R2P PR, R24.B1, 0x7f ;  /* 0x0000007f18007804 */ /* 0x000fda0000001000 */
[----:B------:R-:W2:Y:S04]  /*0850*/  @P0 LDG.E R18, desc[UR4][R10.64+0xa0] ;  /* 0x0000a0040a120981 */ /* 0x000ea8000c1e1900 */
[----:B------:R-:W3:Y:S04]  /*0860*/  @P1 LDG.E R22, desc[UR4][R10.64+0xb4] ;  /* 0x0000b4040a161981 */ /* 0x000ee8000c1e1900 */
[----:B------:R-:W4:Y:S04]  /*0870*/  @P2 LDG.E R26, desc[UR4][R10.64+0xc8] ;  /* 0x0000c8040a1a2981 */ /* 0x000f28000c1e1900 */
[----:B------:R-:W4:Y:S04]  /*0880*/  @P3 LDG.E R28, desc[UR4][R10.64+0xdc] ;  /* 0x0000dc040a1c3981 */ /* 0x000f28000c1e1900 */
[----:B------:R-:W4:Y:S04]  /*0890*/  @P0 LDG.E R23, desc[UR4][R10.64+0xa4] ;  /* 0x0000a4040a170981 */ /* 0x000f28000c1e1900 */
[----:B------:R-:W4:Y:S04]  /*08a0*/  @P0 LDG.E R20, desc[UR4][R10.64+0xa8] ;  /* 0x0000a8040a140981 */ /* 0x000f28000c1e1900 */
[----:B------:R-:W4:Y:S04]  /*08b0*/  @P4 LDG.E R25, desc[UR4][R10.64+0xf0] ;  /* 0x0000f0040a194981 */ /* 0x000f28000c1e1900 */
        /* <DEDUP_REMOVED lines=21> */
[----:B------:R-:W-:Y:S02]  /*0a10*/  LOP3.LUT P0, RZ, R24, 0x8000, RZ, 0xc0, !PT ;  /* 0x0000800018ff7812 */ /* 0x000fe4000780c0ff */
[----:B----4-:R-:W-:Y:S01]  /*0a20*/  @P5 LOP3.LUT R15, R15, R26, RZ, 0x3c, !PT ;  /* 0x0000001a0f0f5212 */ /* 0x010fe200078e3cff */
[----:B------:R-:W4:Y:S04]  /*0a30*/  @P3 LDG.E R24, desc[UR4][R10.64+0xe4] ;  /* 0x0000e4040a183981 */ /* 0x000f28000c1e1900 */
[----:B------:R-:W2:Y:S01]  /*0a40*/  @P6 LDG.E R26, desc[UR4][R10.64+0x118] ;  /* 0x000118040a1a6981 */ /* 0x000ea2000c1e1900 */
        /* <DEDUP_REMOVED lines=8> */
[----:B---3--:R-:W-:-:S03]  /*0ad0*/  @P2 LOP3.LUT R3, R3, R22, RZ, 0x3c, !PT ;  /* 0x0000001603032212 */ /* 0x008fc600078e3cff */
[----:B------:R-:W3:Y:S01]  /*0ae0*/  @P4 LDG.E R22, desc[UR4][R10.64+0x100] ;  /* 0x000100040a164981 */ /* 0x000ee2000c1e1900 */
[----:B--2---:R-:W-:-:S03]  /*0af0*/  @P6 LOP3.LUT R15, R15, R26, RZ, 0x3c, !PT ;  /* 0x0000001a0f0f6212 */ /* 0x004fc600078e3cff */
[----:B------:R-:W2:Y:S01]  /*0b00*/  @P0 LDG.E R26, desc[UR4][R10.64+0x12c] ;  /* 0x00012c040a1a0981 */ /* 0x000ea2000c1e1900 */
[----:B----4-:R-:W-:-:S03]  /*0b10*/  @P2 LOP3.LUT R2, R2, R23, RZ, 0x3c, !PT ;  /* 0x0000001702022212 */ /* 0x010fc600078e3cff */
[----:B------:R-:W4:Y:S01]  /*0b20*/  @P4 LDG.E R23, desc[UR4][R10.64+0xfc] ;  /* 0x0000fc040a174981 */ /* 0x000f22000c1e1900 */
[----:B------:R-:W-:-:S03]  /*0b30*/  @P2 LOP3.LUT R5, R5, R20, RZ, 0x3c, !PT ;  /* 0x0000001405052212 */ /* 0x000fc600078e3cff */
[----:B------:R-:W4:Y:S01]  /*0b40*/  @P4 LDG.E R20, desc[UR4][R10.64+0xf8] ;  /* 0x0000f8040a144981 */ /* 0x000f22000c1e1900 */
[----:B------:R-:W-:Y:S02]  /*0b50*/  @P3 LOP3.LUT R2, R2, R27, RZ, 0x3c, !PT ;  /* 0x0000001b02023212 */ /* 0x000fe400078e3cff */
[----:B------:R-:W-:Y:S01]  /*0b60*/  @P3 LOP3.LUT R4, R4, R25, RZ, 0x3c, !PT ;  /* 0x0000001904043212 */ /* 0x000fe200078e3cff */
[----:B------:R-:W4:Y:S01]  /*0b70*/  @P5 LDG.E R27, desc[UR4][R10.64+0x110] ;  /* 0x000110040a1b5981 */ /* 0x000f22000c1e1900 */
[----:B------:R-:W-:-:S03]  /*0b80*/  @P3 LOP3.LUT R5, R5, R24, RZ, 0x3c, !PT ;  /* 0x0000001805053212 */ /* 0x000fc600078e3cff */
[----:B------:R-:W4:Y:S04]  /*0b90*/  @P5 LDG.E R25, desc[UR4][R10.64+0x108] ;  /* 0x000108040a195981 */ /* 0x000f28000c1e1900 */
        /* <DEDUP_REMOVED lines=19> */
[----:B------:R-:W-:-:S05]  /*0cd0*/  VIADD R19, R19, 0x10 ;  /* 0x0000001013137836 */ /* 0x000fca0000000000 */
[----:B------:R-:W-:Y:S02]  /*0ce0*/  ISETP.NE.AND P1, PT, R19, 0x20, PT ;  /* 0x000000201300780c */ /* 0x000fe40003f25270 */
[----:B------:R-:W-:Y:S02]  /*0cf0*/  @P5 LOP3.LUT R3, R3, R18, RZ, 0x3c, !PT ;  /* 0x0000001203035212 */ /* 0x000fe400078e3cff */
[----:B------:R-:W-:Y:S02]  /*0d00*/  @P6 LOP3.LUT R4, R4, R21, RZ, 0x3c, !PT ;  /* 0x0000001504046212 */ /* 0x000fe400078e3cff */
[----:B---3--:R-:W-:-:S04]  /*0d10*/  @P6 LOP3.LUT R3, R3, R22, RZ, 0x3c, !PT ;  /* 0x0000001603036212 */ /* 0x008fc800078e3cff */
[----:B--2---:R-:W-:Y:S02]  /*0d20*/  @P0 LOP3.LUT R3, R3, R26, RZ, 0x3c, !PT ;  /* 0x0000001a03030212 */ /* 0x004fe400078e3cff */
[----:B----4-:R-:W-:Y:S02]  /*0d30*/  @P6 LOP3.LUT R2, R2, R23, RZ, 0x3c, !PT ;  /* 0x0000001702026212 */ /* 0x010fe400078e3cff */
[----:B------:R-:W-:Y:S02]  /*0d40*/  @P6 LOP3.LUT R5, R5, R20, RZ, 0x3c, !PT ;  /* 0x0000001405056212 */ /* 0x000fe400078e3cff */
[----:B------:R-:W-:Y:S02]  /*0d50*/  @P0 LOP3.LUT R2, R2, R27, RZ, 0x3c, !PT ;  /* 0x0000001b02020212 */ /* 0x000fe400078e3cff */
[----:B------:R-:W-:Y:S02]  /*0d60*/  @P0 LOP3.LUT R4, R4, R25, RZ, 0x3c, !PT ;  /* 0x0000001904040212 */ /* 0x000fe400078e3cff */
[----:B------:R-:W-:Y:S01]  /*0d70*/  @P0 LOP3.LUT R5, R5, R24, RZ, 0x3c, !PT ;  /* 0x0000001805050212 */ /* 0x000fe200078e3cff */
[----:B------:R-:W-:Y:S06]  /*0d80*/  @P1 BRA `(.L_x_114) ;  /* 0xfffffff400481947 */ /* 0x000fec000383ffff */
[----:B------:R-:W-:-:S05]  /*0d90*/  VIADD R17, R17, 0x1 ;  /* 0x0000000111117836 */ /* 0x000fca0000000000 */
[----:B------:R-:W-:-:S13]  /*0da0*/  ISETP.NE.AND P0, PT, R17, 0x5, PT ;  /* 0x000000051100780c */ /* 0x000fda0003f05270 */
[----:B------:R-:W-:Y:S05]  /*0db0*/  @P0 BRA `(.L_x_115) ;  /* 0xfffffff400300947 */ /* 0x000fea000383ffff */
[----:B------:R0:W-:Y:S01]  /*0dc0*/  STG.E.64 desc[UR4][R6.64+0x8], R4 ;  /* 0x0000080406007986 */ /* 0x0001e2000c101b04 */
[----:B------:R-:W-:Y:S01]  /*0dd0*/  VIADD R14, R14, 0x1 ;  /* 0x000000010e0e7836 */ /* 0x000fe20000000000 */
[----:B------:R-:W-:Y:S02]  /*0de0*/  LOP3.LUT R11, R13, 0x3, RZ, 0xc0, !PT ;  /* 0x000000030d0b7812 */ /* 0x000fe400078ec0ff */
[----:B------:R0:W-:Y:S02]  /*0df0*/  STG.E.64 desc[UR4][R6.64+0x10], R2 ;  /* 0x0000100206007986 */ /* 0x0001e4000c101b04 */
[----:B------:R-:W-:Y:S02]  /*0e00*/  ISETP.GE.U32.AND P0, PT, R14, R11, PT ;  /* 0x0000000b0e00720c */ /* 0x000fe40003f06070 */
[----:B------:R0:W-:Y:S11]  /*0e10*/  STG.E desc[UR4][R6.64+0x4], R15 ;  /* 0x0000040f06007986 */ /* 0x0001f6000c101904 */
[----:B------:R-:W-:Y:S05]  /*0e20*/  @!P0 BRA `(.L_x_116) ;  /* 0xfffffff400048947 */ /* 0x000fea000383ffff */
.L_x_113:
[----:B------:R-:W-:Y:S05]  /*0e30*/  BSYNC.RECONVERGENT B1 ;  /* 0x0000000000017941 */ /* 0x000fea0003800200 */
.L_x_112:
[C---:B------:R-:W-:Y:S01]  /*0e40*/  ISETP.GT.U32.AND P0, PT, R13.reuse, 0x3, PT ;  /* 0x000000030d00780c */ /* 0x040fe20003f04070 */
[----:B------:R-:W-:Y:S01]  /*0e50*/  VIADD R12, R12, 0x1 ;  /* 0x000000010c0c7836 */ /* 0x000fe20000000000 */
[--C-:B------:R-:W-:Y:S02]  /*0e60*/  SHF.R.U64 R13, R13, 0x2, R0.reuse ;  /* 0x000000020d0d7819 */ /* 0x100fe40000001200 */
[----:B------:R-:W-:Y:S02]  /*0e70*/  ISETP.GT.U32.AND.EX P0, PT, R0, RZ, PT, P0 ;  /* 0x000000ff0000720c */ /* 0x000fe40003f04100 */
[----:B------:R-:W-:-:S11]  /*0e80*/  SHF.R.U32.HI R0, RZ, 0x2, R0 ;  /* 0x00000002ff007819 */ /* 0x000fd60000011600 */
[----:B------:R-:W-:Y:S05]  /*0e90*/  @P0 BRA `(.L_x_117) ;  /* 0xfffffff000c80947 */ /* 0x000fea000383ffff */
.L_x_111:
[----:B------:R-:W-:Y:S05]  /*0ea0*/  BSYNC.RECONVERGENT B0 ;  /* 0x0000000000007941 */ /* 0x000fea0003800200 */
.L_x_110:
[----:B------:R-:W-:Y:S04]  /*0eb0*/  STG.E.64 desc[UR4][R6.64+0x18], RZ ;  /* 0x000018ff06007986 */ /* 0x000fe8000c101b04 */
[----:B------:R-:W-:Y:S04]  /*0ec0*/  STG.E desc[UR4][R6.64+0x20], RZ ;  /* 0x000020ff06007986 */ /* 0x000fe8000c101904 */
[----:B------:R-:W-:Y:S01]  /*0ed0*/  STG.E.64 desc[UR4][R6.64+0x28], RZ ;  /* 0x000028ff06007986 */ /* 0x000fe2000c101b04 */
[----:B------:R-:W-:Y:S05]  /*0ee0*/  EXIT ;  /* 0x000000000000794d */ /* 0x000fea0003800000 */
.L_x_118:
        /* <DEDUP_REMOVED lines=9> */
.L_x_129:


//--------------------- .nv.global.init           --------------------------
	.section	.nv.global.init,"aw",@progbits
	.align	4
.nv.global.init:
	.type		mrg32k3aM1SubSeq,@object
	.size		mrg32k3aM1SubSeq,(mrg32k3aM2SubSeq - mrg32k3aM1SubSeq)
mrg32k3aM1SubSeq:
        /*0000*/ 	.byte	0x0b, 0xcc, 0xee, 0x04, 0x73, 0x29, 0x8b, 0x6f, 0xf6, 0x53, 0x03, 0xf6, 0x23, 0xf6, 0xea, 0xda
        /* <DEDUP_REMOVED lines=125> */
	.type		mrg32k3aM2SubSeq,@object
	.size		mrg32k3aM2SubSeq,(mrg32k3aM1 - mrg32k3aM2SubSeq)
mrg32k3aM2SubSeq:
        /* <DEDUP_REMOVED lines=126> */
	.type		mrg32k3aM1,@object
	.size		mrg32k3aM1,(mrg32k3aM1Seq - mrg32k3aM1)
mrg32k3aM1:
        /* <DEDUP_REMOVED lines=144> */
	.type		mrg32k3aM1Seq,@object
	.size		mrg32k3aM1Seq,(mrg32k3aM2 - mrg32k3aM1Seq)
mrg32k3aM1Seq:
        /* <DEDUP_REMOVED lines=144> */
	.type		mrg32k3aM2,@object
	.size		mrg32k3aM2,(mrg32k3aM2Seq - mrg32k3aM2)
mrg32k3aM2:
        /* <DEDUP_REMOVED lines=144> */
	.type		mrg32k3aM2Seq,@object
	.size		mrg32k3aM2Seq,(precalc_xorwow_matrix - mrg32k3aM2Seq)
mrg32k3aM2Seq:
        /* <DEDUP_REMOVED lines=144> */
	.type		precalc_xorwow_matrix,@object
	.size		precalc_xorwow_matrix,(precalc_xorwow_offset_matrix - precalc_xorwow_matrix)
precalc_xorwow_matrix:
        /* <DEDUP_REMOVED lines=6400> */
	.type		precalc_xorwow_offset_matrix,@object
	.size		precalc_xorwow_offset_matrix,(.L_1 - precalc_xorwow_offset_matrix)
precalc_xorwow_offset_matrix:
        /* <DEDUP_REMOVED lines=6400> */
.L_1:


//--------------------- .nv.shared.reserved.0     --------------------------
	.section	.nv.shared.reserved.0,"aw",@nobits
	.weak		__nv_reservedSMEM_offset_0_alias
	.size		__nv_reservedSMEM_offset_0_alias, 0, 64
	.other		__nv_reservedSMEM_offset_0_alias,@"STO_CUDA_RESERVED_SHARED STV_DEFAULT"
__nv_reservedSMEM_offset_0_alias:
	.zero		0
	.zero		64


//--------------------- .nv.constant0._Z9initForcePfS_S_i --------------------------
	.section	.nv.constant0._Z9initForcePfS_S_i,"a",@progbits
	.sectionflags	@""
	.align	4
.nv.constant0._Z9initForcePfS_S_i:
	.zero		924


//--------------------- .nv.constant0._Z6updatePfS_S_S_i --------------------------
	.section	.nv.constant0._Z6updatePfS_S_S_i,"a",@progbits
	.sectionflags	@""
	.align	4
.nv.constant0._Z6updatePfS_S_S_i:
	.zero		932


//--------------------- .nv.constant0._Z6forcesPfS_S_S_i --------------------------
	.section	.nv.constant0._Z6forcesPfS_S_S_i,"a",@progbits
	.sectionflags	@""
	.align	4
.nv.constant0._Z6forcesPfS_S_S_i:
	.zero		932


//--------------------- .nv.constant0._Z7randomsP17curandStateXORWOWPfi --------------------------
	.section	.nv.constant0._Z7randomsP17curandStateXORWOWPfi,"a",@progbits
	.sectionflags	@""
	.align	4
.nv.constant0._Z7randomsP17curandStateXORWOWPfi:
	.zero		916


//--------------------- .nv.constant0._Z4initjP17curandStateXORWOWi --------------------------
	.section	.nv.constant0._Z4initjP17curandStateXORWOWi,"a",@progbits
	.sectionflags	@""
	.align	4
.nv.constant0._Z4initjP17curandStateXORWOWi:
	.zero		916


//--------------------- SYMBOLS --------------------------

	.type		.nv.reservedSmem.offset0,@object
	.size		.nv.reservedSmem.offset0,0x4
